	.target	sm_90a

	.elftype	@"ET_EXEC"


//--------------------- .note.nv.tkinfo           --------------------------
	.section	.note.nv.tkinfo,"",@"SHT_NOTE"
	.sectionflags	@"SHF_NOTE_NV_TKINFO"
	.tkinfo
        /*0018*/ 	.word	0x00000002
        /*0030*/ 	.string	""
        /*0030*/ 	.string	"ptxas"
        /*0030*/ 	.string	"Cuda compilation tools, release 13.0, V13.0.88"
        /*0030*/ 	.string	"Build cuda_13.0.r13.0/compiler.36424714_0"
        /*0030*/ 	.string	"-arch sm_90a -m 64 "



//--------------------- .note.nv.cuinfo           --------------------------
	.section	.note.nv.cuinfo,"",@"SHT_NOTE"
	.sectionflags	@"SHF_NOTE_NV_CUINFO"
        /*0018*/ 	.short	0x0002
        /*001a*/ 	.short	0x005a
        /*001c*/ 	.short	0x0082
	.zero		2


//--------------------- .nv.info                  --------------------------
	.section	.nv.info,"",@"SHT_CUDA_INFO"
	.align	4


	//----- nvinfo : EIATTR_REGCOUNT
	.align		4
        /*0000*/ 	.byte	0x04, 0x2f
        /*0002*/ 	.short	(.L_12 - .L_11)
	.align		4
.L_11:
        /*0004*/ 	.word	index@(_ZN7cutlass13device_kernelINS_4gemm6kernel13GemmUniversalIN4cute5tupleIJiiiiEEENS1_10collective13CollectiveMmaINS1_40MainloopSm90TmaGmmaWarpSpecializedSparseILi8ENS5_IJNS4_1CILi1EEENSA_ILi2EEESB_EEENS1_35KernelTmaWarpSpecializedCooperativeEEENS5_IJNSA_ILi256EEENSA_ILi64EEENSA_ILi128EEEEEEaNS5_IJNS4_6LayoutINS5_IJiNS5_IJSC_iEEEiEEENS5_IJlNS5_IJSB_SC_EEElEEEEENSK_INS5_IJNS5_IJSH_iEEENS5_IJSI_iEEEiEEENS5_IJNS5_IJSI_NSA_ILi8192EEEEEENS5_IJSB_lEEElEEEEEEEEaNS5_IJlSB_lEEENS4_8TiledMMAINS4_8MMA_AtomIJNS4_4SM904GMMA6SPARSE27GMMA_64x64x64_S32S8S8_SS_TNILNS13_9SparseSelE0EEEEEENSK_INS5_IJSC_SB_SB_EEENS5_IJSB_NSA_ILi0EEES1A_EEEEENS5_IJNS4_10UnderscoreES1D_S1D_EEEEENS4_23SM90_TMA_LOAD_MULTICASTENS4_14ComposedLayoutINS4_7SwizzleILi2ELi4ELi3EEENS4_25smem_sparse_ptr_flag_bitsILi2ELi8EEENSK_INS5_IJNS5_IJSB_NSA_ILi8EEEEEENS5_IJSC_SH_EEEEEENS5_IJNS5_IJS1A_SI_EEESN_EEEEEEEvNS4_8identityENS4_13SM90_TMA_LOADENS1H_INS1I_ILi3ELi4ELi3EEENS4_18smem_ptr_flag_bitsILi8EEENSK_INS5_IJS1M_SI_EEENS5_IJSI_SB_EEEEEEEvS1U_EENS_8epilogue10collective6detail29Sm90TmaWarpSpecializedAdapterINS25_15DefaultEpilogueIiNS5_IJSB_llEEES29_NS24_6thread17LinearCombinationIiLi1EiiLNS2A_9ScaleType4KindE0ELNS_15FloatRoundStyleE2EiEENS1_15EpilogueDefaultEEEEEvvEEEEvNT_6ParamsE)
        /*0008*/ 	.word	0x000000a8


	//----- nvinfo : EIATTR_FRAME_SIZE
	.align		4
.L_12:
        /*000c*/ 	.byte	0x04, 0x11
        /*000e*/ 	.short	(.L_14 - .L_13)
	.align		4
.L_13:
        /*0010*/ 	.word	index@(_ZN7cutlass13device_kernelINS_4gemm6kernel13GemmUniversalIN4cute5tupleIJiiiiEEENS1_10collective13CollectiveMmaINS1_40MainloopSm90TmaGmmaWarpSpecializedSparseILi8ENS5_IJNS4_1CILi1EEENSA_ILi2EEESB_EEENS1_35KernelTmaWarpSpecializedCooperativeEEENS5_IJNSA_ILi256EEENSA_ILi64EEENSA_ILi128EEEEEEaNS5_IJNS4_6LayoutINS5_IJiNS5_IJSC_iEEEiEEENS5_IJlNS5_IJSB_SC_EEElEEEEENSK_INS5_IJNS5_IJSH_iEEENS5_IJSI_iEEEiEEENS5_IJNS5_IJSI_NSA_ILi8192EEEEEENS5_IJSB_lEEElEEEEEEEEaNS5_IJlSB_lEEENS4_8TiledMMAINS4_8MMA_AtomIJNS4_4SM904GMMA6SPARSE27GMMA_64x64x64_S32S8S8_SS_TNILNS13_9SparseSelE0EEEEEENSK_INS5_IJSC_SB_SB_EEENS5_IJSB_NSA_ILi0EEES1A_EEEEENS5_IJNS4_10UnderscoreES1D_S1D_EEEEENS4_23SM90_TMA_LOAD_MULTICASTENS4_14ComposedLayoutINS4_7SwizzleILi2ELi4ELi3EEENS4_25smem_sparse_ptr_flag_bitsILi2ELi8EEENSK_INS5_IJNS5_IJSB_NSA_ILi8EEEEEENS5_IJSC_SH_EEEEEENS5_IJNS5_IJS1A_SI_EEESN_EEEEEEEvNS4_8identityENS4_13SM90_TMA_LOADENS1H_INS1I_ILi3ELi4ELi3EEENS4_18smem_ptr_flag_bitsILi8EEENSK_INS5_IJS1M_SI_EEENS5_IJSI_SB_EEEEEEEvS1U_EENS_8epilogue10collective6detail29Sm90TmaWarpSpecializedAdapterINS25_15DefaultEpilogueIiNS5_IJSB_llEEES29_NS24_6thread17LinearCombinationIiLi1EiiLNS2A_9ScaleType4KindE0ELNS_15FloatRoundStyleE2EiEENS1_15EpilogueDefaultEEEEEvvEEEEvNT_6ParamsE)
        /*0014*/ 	.word	0x00000000


	//----- nvinfo : EIATTR_MIN_STACK_SIZE
	.align		4
.L_14:
        /*0018*/ 	.byte	0x04, 0x12
        /*001a*/ 	.short	(.L_16 - .L_15)
	.align		4
.L_15:
        /*001c*/ 	.word	index@(_ZN7cutlass13device_kernelINS_4gemm6kernel13GemmUniversalIN4cute5tupleIJiiiiEEENS1_10collective13CollectiveMmaINS1_40MainloopSm90TmaGmmaWarpSpecializedSparseILi8ENS5_IJNS4_1CILi1EEENSA_ILi2EEESB_EEENS1_35KernelTmaWarpSpecializedCooperativeEEENS5_IJNSA_ILi256EEENSA_ILi64EEENSA_ILi128EEEEEEaNS5_IJNS4_6LayoutINS5_IJiNS5_IJSC_iEEEiEEENS5_IJlNS5_IJSB_SC_EEElEEEEENSK_INS5_IJNS5_IJSH_iEEENS5_IJSI_iEEEiEEENS5_IJNS5_IJSI_NSA_ILi8192EEEEEENS5_IJSB_lEEElEEEEEEEEaNS5_IJlSB_lEEENS4_8TiledMMAINS4_8MMA_AtomIJNS4_4SM904GMMA6SPARSE27GMMA_64x64x64_S32S8S8_SS_TNILNS13_9SparseSelE0EEEEEENSK_INS5_IJSC_SB_SB_EEENS5_IJSB_NSA_ILi0EEES1A_EEEEENS5_IJNS4_10UnderscoreES1D_S1D_EEEEENS4_23SM90_TMA_LOAD_MULTICASTENS4_14ComposedLayoutINS4_7SwizzleILi2ELi4ELi3EEENS4_25smem_sparse_ptr_flag_bitsILi2ELi8EEENSK_INS5_IJNS5_IJSB_NSA_ILi8EEEEEENS5_IJSC_SH_EEEEEENS5_IJNS5_IJS1A_SI_EEESN_EEEEEEEvNS4_8identityENS4_13SM90_TMA_LOADENS1H_INS1I_ILi3ELi4ELi3EEENS4_18smem_ptr_flag_bitsILi8EEENSK_INS5_IJS1M_SI_EEENS5_IJSI_SB_EEEEEEEvS1U_EENS_8epilogue10collective6detail29Sm90TmaWarpSpecializedAdapterINS25_15DefaultEpilogueIiNS5_IJSB_llEEES29_NS24_6thread17LinearCombinationIiLi1EiiLNS2A_9ScaleType4KindE0ELNS_15FloatRoundStyleE2EiEENS1_15EpilogueDefaultEEEEEvvEEEEvNT_6ParamsE)
        /*0020*/ 	.word	0x00000000
.L_16:


//--------------------- .nv.compat                --------------------------
	.section	.nv.compat,"",@"SHT_CUDA_COMPAT_INFO"
	.align	4
        /*0000*/ 	.byte	0x02, 0x09, 0x01, 0x00, 0x02, 0x02, 0x04, 0x00, 0x02, 0x05, 0x05, 0x00, 0x03, 0x07, 0x01, 0x01
        /*0010*/ 	.byte	0x02, 0x03, 0x01, 0x00, 0x02, 0x06, 0x01, 0x00, 0x04, 0x0b, 0x08, 0x00, 0x00, 0x00, 0x00, 0x00
        /*0020*/ 	.byte	0x00, 0x00, 0x00, 0x00


//--------------------- .nv.info._ZN7cutlass13device_kernelINS_4gemm6kernel13GemmUniversalIN4cute5tupleIJiiiiEEENS1_10collective13CollectiveMmaINS1_40MainloopSm90TmaGmmaWarpSpecializedSparseILi8ENS5_IJNS4_1CILi1EEENSA_ILi2EEESB_EEENS1_35KernelTmaWarpSpecializedCooperativeEEENS5_IJNSA_ILi256EEENSA_ILi64EEENSA_ILi128EEEEEEaNS5_IJNS4_6LayoutINS5_IJiNS5_IJSC_iEEEiEEENS5_IJlNS5_IJSB_SC_EEElEEEEENSK_INS5_IJNS5_IJSH_iEEENS5_IJSI_iEEEiEEENS5_IJNS5_IJSI_NSA_ILi8192EEEEEENS5_IJSB_lEEElEEEEEEEEaNS5_IJlSB_lEEENS4_8TiledMMAINS4_8MMA_AtomIJNS4_4SM904GMMA6SPARSE27GMMA_64x64x64_S32S8S8_SS_TNILNS13_9SparseSelE0EEEEEENSK_INS5_IJSC_SB_SB_EEENS5_IJSB_NSA_ILi0EEES1A_EEEEENS5_IJNS4_10UnderscoreES1D_S1D_EEEEENS4_23SM90_TMA_LOAD_MULTICASTENS4_14ComposedLayoutINS4_7SwizzleILi2ELi4ELi3EEENS4_25smem_sparse_ptr_flag_bitsILi2ELi8EEENSK_INS5_IJNS5_IJSB_NSA_ILi8EEEEEENS5_IJSC_SH_EEEEEENS5_IJNS5_IJS1A_SI_EEESN_EEEEEEEvNS4_8identityENS4_13SM90_TMA_LOADENS1H_INS1I_ILi3ELi4ELi3EEENS4_18smem_ptr_flag_bitsILi8EEENSK_INS5_IJS1M_SI_EEENS5_IJSI_SB_EEEEEEEvS1U_EENS_8epilogue10collective6detail29Sm90TmaWarpSpecializedAdapterINS25_15DefaultEpilogueIiNS5_IJSB_llEEES29_NS24_6thread17LinearCombinationIiLi1EiiLNS2A_9ScaleType4KindE0ELNS_15FloatRoundStyleE2EiEENS1_15EpilogueDefaultEEEEEvvEEEEvNT_6ParamsE --------------------------
	.section	.nv.info._ZN7cutlass13device_kernelINS_4gemm6kernel13GemmUniversalIN4cute5tupleIJiiiiEEENS1_10collective13CollectiveMmaINS1_40MainloopSm90TmaGmmaWarpSpecializedSparseILi8ENS5_IJNS4_1CILi1EEENSA_ILi2EEESB_EEENS1_35KernelTmaWarpSpecializedCooperativeEEENS5_IJNSA_ILi256EEENSA_ILi64EEENSA_ILi128EEEEEEaNS5_IJNS4_6LayoutINS5_IJiNS5_IJSC_iEEEiEEENS5_IJlNS5_IJSB_SC_EEElEEEEENSK_INS5_IJNS5_IJSH_iEEENS5_IJSI_iEEEiEEENS5_IJNS5_IJSI_NSA_ILi8192EEEEEENS5_IJSB_lEEElEEEEEEEEaNS5_IJlSB_lEEENS4_8TiledMMAINS4_8MMA_AtomIJNS4_4SM904GMMA6SPARSE27GMMA_64x64x64_S32S8S8_SS_TNILNS13_9SparseSelE0EEEEEENSK_INS5_IJSC_SB_SB_EEENS5_IJSB_NSA_ILi0EEES1A_EEEEENS5_IJNS4_10UnderscoreES1D_S1D_EEEEENS4_23SM90_TMA_LOAD_MULTICASTENS4_14ComposedLayoutINS4_7SwizzleILi2ELi4ELi3EEENS4_25smem_sparse_ptr_flag_bitsILi2ELi8EEENSK_INS5_IJNS5_IJSB_NSA_ILi8EEEEEENS5_IJSC_SH_EEEEEENS5_IJNS5_IJS1A_SI_EEESN_EEEEEEEvNS4_8identityENS4_13SM90_TMA_LOADENS1H_INS1I_ILi3ELi4ELi3EEENS4_18smem_ptr_flag_bitsILi8EEENSK_INS5_IJS1M_SI_EEENS5_IJSI_SB_EEEEEEEvS1U_EENS_8epilogue10collective6detail29Sm90TmaWarpSpecializedAdapterINS25_15DefaultEpilogueIiNS5_IJSB_llEEES29_NS24_6thread17LinearCombinationIiLi1EiiLNS2A_9ScaleType4KindE0ELNS_15FloatRoundStyleE2EiEENS1_15EpilogueDefaultEEEEEvvEEEEvNT_6ParamsE,"",@"SHT_CUDA_INFO"
	.sectionflags	@""
	.align	4


	//----- nvinfo : EIATTR_CUDA_API_VERSION
	.align		4
        /*0000*/ 	.byte	0x04, 0x37
        /*0002*/ 	.short	(.L_18 - .L_17)
.L_17:
        /*0004*/ 	.word	0x00000082


	//----- nvinfo : EIATTR_KPARAM_INFO
	.align		4
.L_18:
        /*0008*/ 	.byte	0x04, 0x17
        /*000a*/ 	.short	(.L_20 - .L_19)
.L_19:
        /*000c*/ 	.word	0x00000000
        /*0010*/ 	.short	0x0000
        /*0012*/ 	.short	0x0070
        /*0014*/ 	.byte	0x00, 0xf0, 0x01, 0x14


	//----- nvinfo : EIATTR_SPARSE_MMA_MASK
	.align		4
.L_20:
        /*0018*/ 	.byte	0x03, 0x50
        /*001a*/ 	.short	0x0004


	//----- nvinfo : EIATTR_MAXREG_COUNT
	.align		4
        /*001c*/ 	.byte	0x03, 0x1b
        /*001e*/ 	.short	0x00a8


	//----- nvinfo : EIATTR_NUM_BARRIERS
	.align		4
        /*0020*/ 	.byte	0x02, 0x4c
        /*0022*/ 	.byte	0x01
	.zero		1


	//----- nvinfo : EIATTR_MERCURY_ISA_VERSION
	.align		4
        /*0024*/ 	.byte	0x03, 0x5f
        /*0026*/ 	.short	0x0101


	//----- nvinfo : EIATTR_INT_WARP_WIDE_INSTR_OFFSETS
	.align		4
        /*0028*/ 	.byte	0x04, 0x31
        /*002a*/ 	.short	(.L_22 - .L_21)


	//   ....[0]....
.L_21:
        /*002c*/ 	.word	0x00000570


	//   ....[1]....
        /*0030*/ 	.word	0x000006c0


	//   ....[2]....
        /*0034*/ 	.word	0x00000760


	//----- nvinfo : EIATTR_COOP_GROUP_MASK_REGIDS
	.align		4
.L_22:
        /*0038*/ 	.byte	0x04, 0x29
        /*003a*/ 	.short	(.L_24 - .L_23)


	//   ....[0]....
.L_23:
        /*003c*/ 	.word	0xffffffff


	//   ....[1]....
        /*0040*/ 	.word	0xffffffff


	//   ....[2]....
        /*0044*/ 	.word	0xffffffff


	//   ....[3]....
        /*0048*/ 	.word	0xffffffff


	//   ....[4]....
        /*004c*/ 	.word	0xffffffff


	//   ....[5]....
        /*0050*/ 	.word	0xffffffff


	//----- nvinfo : EIATTR_COOP_GROUP_INSTR_OFFSETS
	.align		4
.L_24:
        /*0054*/ 	.byte	0x04, 0x28
        /*0056*/ 	.short	(.L_26 - .L_25)


	//   ....[0]....
.L_25:
        /*0058*/ 	.word	0x00000060


	//   ....[1]....
        /*005c*/ 	.word	0x00000070


	//   ....[2]....
        /*0060*/ 	.word	0x00000160


	//   ....[3]....
        /*0064*/ 	.word	0x000003a0


	//   ....[4]....
        /*0068*/ 	.word	0x00000870


	//   ....[5]....
        /*006c*/ 	.word	0x00001520


	//----- nvinfo : EIATTR_REG_RECONFIG
	.align		4
.L_26:
        /*0070*/ 	.byte	0x01, 0x54
	.zero		2


	//----- nvinfo : EIATTR_MBARRIER_INSTR_OFFSETS
	.align		4
        /*0074*/ 	.byte	0x04, 0x39
        /*0076*/ 	.short	(.L_28 - .L_27)


	//   ....[0]....
.L_27:
        /*0078*/ 	.word	0x00000280
        /*007c*/ 	.word	0x000000ff
        /*0080*/ 	.word	0x00000000
        /*0084*/ 	.short	0x0100
        /*0086*/ 	.byte	0x08
	.zero		1


	//   ....[1]....
        /*0088*/ 	.word	0x00000290
        /*008c*/ 	.word	0x000000ff
        /*0090*/ 	.word	0x00000040
        /*0094*/ 	.short	0x0100
        /*0096*/ 	.byte	0x08
	.zero		1


	//   ....[2]....
        /*0098*/ 	.word	0x000002a0
        /*009c*/ 	.word	0x000000ff
        /*00a0*/ 	.word	0x00000008
        /*00a4*/ 	.short	0x0100
        /*00a6*/ 	.byte	0x08
	.zero		1


	//   ....[3]....
        /*00a8*/ 	.word	0x000002b0
        /*00ac*/ 	.word	0x000000ff
        /*00b0*/ 	.word	0x00000048
        /*00b4*/ 	.short	0x0100
        /*00b6*/ 	.byte	0x08
	.zero		1


	//   ....[4]....
        /*00b8*/ 	.word	0x000002c0
        /*00bc*/ 	.word	0x000000ff
        /*00c0*/ 	.word	0x00000010
        /*00c4*/ 	.short	0x0100
        /*00c6*/ 	.byte	0x08
	.zero		1


	//   ....[5]....
        /*00c8*/ 	.word	0x000002d0
        /*00cc*/ 	.word	0x000000ff
        /*00d0*/ 	.word	0x00000050
        /*00d4*/ 	.short	0x0100
        /*00d6*/ 	.byte	0x08
	.zero		1


	//   ....[6]....
        /*00d8*/ 	.word	0x000002e0
        /*00dc*/ 	.word	0x000000ff
        /*00e0*/ 	.word	0x00000018
        /*00e4*/ 	.short	0x0100
        /*00e6*/ 	.byte	0x08
	.zero		1


	//   ....[7]....
        /*00e8*/ 	.word	0x000002f0
        /*00ec*/ 	.word	0x000000ff
        /*00f0*/ 	.word	0x00000058
        /*00f4*/ 	.short	0x0100
        /*00f6*/ 	.byte	0x08
	.zero		1


	//   ....[8]....
        /*00f8*/ 	.word	0x00000300
        /*00fc*/ 	.word	0x000000ff
        /*0100*/ 	.word	0x00000020
        /*0104*/ 	.short	0x0100
        /*0106*/ 	.byte	0x08
	.zero		1


	//   ....[9]....
        /*0108*/ 	.word	0x00000310
        /*010c*/ 	.word	0x000000ff
        /*0110*/ 	.word	0x00000060
        /*0114*/ 	.short	0x0100
        /*0116*/ 	.byte	0x08
	.zero		1


	//   ....[10]....
        /*0118*/ 	.word	0x00000320
        /*011c*/ 	.word	0x000000ff
        /*0120*/ 	.word	0x00000028
        /*0124*/ 	.short	0x0100
        /*0126*/ 	.byte	0x08
	.zero		1


	//   ....[11]....
        /*0128*/ 	.word	0x00000330
        /*012c*/ 	.word	0x000000ff
        /*0130*/ 	.word	0x00000068
        /*0134*/ 	.short	0x0100
        /*0136*/ 	.byte	0x08
	.zero		1


	//   ....[12]....
        /*0138*/ 	.word	0x00000340
        /*013c*/ 	.word	0x000000ff
        /*0140*/ 	.word	0x00000030
        /*0144*/ 	.short	0x0100
        /*0146*/ 	.byte	0x08
	.zero		1


	//   ....[13]....
        /*0148*/ 	.word	0x00000350
        /*014c*/ 	.word	0x000000ff
        /*0150*/ 	.word	0x00000070
        /*0154*/ 	.short	0x0100
        /*0156*/ 	.byte	0x08
	.zero		1


	//   ....[14]....
        /*0158*/ 	.word	0x00000360
        /*015c*/ 	.word	0x000000ff
        /*0160*/ 	.word	0x00000038
        /*0164*/ 	.short	0x0100
        /*0166*/ 	.byte	0x08
	.zero		1


	//   ....[15]....
        /*0168*/ 	.word	0x00000370
        /*016c*/ 	.word	0x000000ff
        /*0170*/ 	.word	0x00000078
        /*0174*/ 	.short	0x0100
        /*0176*/ 	.byte	0x08
	.zero		1


	//   ....[16]....
        /*0178*/ 	.word	0x000007e0
        /*017c*/ 	.word	0x000000ff
        /*0180*/ 	.word	0x00000090
        /*0184*/ 	.short	0x0100
        /*0186*/ 	.byte	0x06
	.zero		1


	//   ....[17]....
        /*0188*/ 	.word	0x00000820
        /*018c*/ 	.word	0x000000ff
        /*0190*/ 	.word	0x00000098
        /*0194*/ 	.short	0x0100
        /*0196*/ 	.byte	0x06
	.zero		1


	//   ....[18]....
        /*0198*/ 	.word	0x000018e0
        /*019c*/ 	.word	0x000000ff
        /*01a0*/ 	.word	0x00000000
        /*01a4*/ 	.short	0x010a
        /*01a6*/ 	.byte	0x08
	.zero		1


	//   ....[19]....
        /*01a8*/ 	.word	0x00001940
        /*01ac*/ 	.word	0x000000ff
        /*01b0*/ 	.word	0x00000000
        /*01b4*/ 	.short	0x010a
        /*01b6*/ 	.byte	0x08
	.zero		1


	//   ....[20]....
        /*01b8*/ 	.word	0x00001b80
        /*01bc*/ 	.word	0x0000000c
        /*01c0*/ 	.word	0x00000000
        /*01c4*/ 	.short	0x0101
        /*01c6*/ 	.byte	0x3f
	.zero		1


	//   ....[21]....
        /*01c8*/ 	.word	0x00007460
        /*01cc*/ 	.word	0x00000019
        /*01d0*/ 	.word	0x00000040
        /*01d4*/ 	.short	0x010a
        /*01d6*/ 	.byte	0x3f
	.zero		1


	//   ....[22]....
        /*01d8*/ 	.word	0x000078e0
        /*01dc*/ 	.word	0x00000007
        /*01e0*/ 	.word	0x00000098
        /*01e4*/ 	.short	0x0101
        /*01e6*/ 	.byte	0x3f
	.zero		1


	//   ....[23]....
        /*01e8*/ 	.word	0x00007ff0
        /*01ec*/ 	.word	0x00000005
        /*01f0*/ 	.word	0x00000000
        /*01f4*/ 	.short	0x010a
        /*01f6*/ 	.byte	0x3f
	.zero		1


	//   ....[24]....
        /*01f8*/ 	.word	0x00008070
        /*01fc*/ 	.word	0x00000007
        /*0200*/ 	.word	0x00000000
        /*0204*/ 	.short	0x010a
        /*0206*/ 	.byte	0x3f
	.zero		1


	//   ....[25]....
        /*0208*/ 	.word	0x00008100
        /*020c*/ 	.word	0x00000006
        /*0210*/ 	.word	0x00000000
        /*0214*/ 	.short	0x010a
        /*0216*/ 	.byte	0x3f
	.zero		1


	//   ....[26]....
        /*0218*/ 	.word	0x00008190
        /*021c*/ 	.word	0x00000009
        /*0220*/ 	.word	0x00000000
        /*0224*/ 	.short	0x010a
        /*0226*/ 	.byte	0x3f
	.zero		1


	//   ....[27]....
        /*0228*/ 	.word	0x00008220
        /*022c*/ 	.word	0x00000006
        /*0230*/ 	.word	0x00000000
        /*0234*/ 	.short	0x010a
        /*0236*/ 	.byte	0x3f
	.zero		1


	//   ....[28]....
        /*0238*/ 	.word	0x000082b0
        /*023c*/ 	.word	0x00000009
        /*0240*/ 	.word	0x00000000
        /*0244*/ 	.short	0x010a
        /*0246*/ 	.byte	0x3f
	.zero		1


	//   ....[29]....
        /*0248*/ 	.word	0x00008340
        /*024c*/ 	.word	0x00000006
        /*0250*/ 	.word	0x00000000
        /*0254*/ 	.short	0x010a
        /*0256*/ 	.byte	0x3f
	.zero		1


	//   ....[30]....
        /*0258*/ 	.word	0x000083d0
        /*025c*/ 	.word	0x00000003
        /*0260*/ 	.word	0x00000000
        /*0264*/ 	.short	0x010a
        /*0266*/ 	.byte	0x3f
	.zero		1


	//   ....[31]....
        /*0268*/ 	.word	0x00008440
        /*026c*/ 	.word	0x0000000e
        /*0270*/ 	.word	0x00000000
        /*0274*/ 	.short	0x010a
        /*0276*/ 	.byte	0x3f
	.zero		1


	//   ....[32]....
        /*0278*/ 	.word	0x00008510
        /*027c*/ 	.word	0x00000019
        /*0280*/ 	.word	0x00000040
        /*0284*/ 	.short	0x010a
        /*0286*/ 	.byte	0x3f
	.zero		1


	//   ....[33]....
        /*0288*/ 	.word	0x000085e0
        /*028c*/ 	.word	0x00000005
        /*0290*/ 	.word	0x00000000
        /*0294*/ 	.short	0x010a
        /*0296*/ 	.byte	0x3f
	.zero		1


	//   ....[34]....
        /*0298*/ 	.word	0x00008630
        /*029c*/ 	.word	0x00000007
        /*02a0*/ 	.word	0x00000000
        /*02a4*/ 	.short	0x010a
        /*02a6*/ 	.byte	0x3f
	.zero		1


	//   ....[35]....
        /*02a8*/ 	.word	0x00008680
        /*02ac*/ 	.word	0x00000006
        /*02b0*/ 	.word	0x00000000
        /*02b4*/ 	.short	0x010a
        /*02b6*/ 	.byte	0x3f
	.zero		1


	//   ....[36]....
        /*02b8*/ 	.word	0x000086d0
        /*02bc*/ 	.word	0x00000009
        /*02c0*/ 	.word	0x00000000
        /*02c4*/ 	.short	0x010a
        /*02c6*/ 	.byte	0x3f
	.zero		1


	//   ....[37]....
        /*02c8*/ 	.word	0x00008720
        /*02cc*/ 	.word	0x00000006
        /*02d0*/ 	.word	0x00000000
        /*02d4*/ 	.short	0x010a
        /*02d6*/ 	.byte	0x3f
	.zero		1


	//   ....[38]....
        /*02d8*/ 	.word	0x00008770
        /*02dc*/ 	.word	0x00000009
        /*02e0*/ 	.word	0x00000000
        /*02e4*/ 	.short	0x010a
        /*02e6*/ 	.byte	0x3f
	.zero		1


	//   ....[39]....
        /*02e8*/ 	.word	0x000087c0
        /*02ec*/ 	.word	0x00000006
        /*02f0*/ 	.word	0x00000000
        /*02f4*/ 	.short	0x010a
        /*02f6*/ 	.byte	0x3f
	.zero		1


	//----- nvinfo : EIATTR_NUM_MBARRIERS
	.align		4
.L_28:
        /*02f8*/ 	.byte	0x03, 0x38
        /*02fa*/ 	.short	0x0012


	//----- nvinfo : EIATTR_EXIT_INSTR_OFFSETS
	.align		4
        /*02fc*/ 	.byte	0x04, 0x1c
        /*02fe*/ 	.short	(.L_30 - .L_29)


	//   ....[0]....
.L_29:
        /*0300*/ 	.word	0x00000a60


	//   ....[1]....
        /*0304*/ 	.word	0x00001250


	//   ....[2]....
        /*0308*/ 	.word	0x00006b90


	//   ....[3]....
        /*030c*/ 	.word	0x000070e0


	//   ....[4]....
        /*0310*/ 	.word	0x00008420


	//----- nvinfo : EIATTR_MAX_THREADS
	.align		4
.L_30:
        /*0314*/ 	.byte	0x04, 0x05
        /*0316*/ 	.short	(.L_32 - .L_31)
.L_31:
        /*0318*/ 	.word	0x00000180
        /*031c*/ 	.word	0x00000001
        /*0320*/ 	.word	0x00000001


	//----- nvinfo : EIATTR_CRS_STACK_SIZE
	.align		4
.L_32:
        /*0324*/ 	.byte	0x04, 0x1e
        /*0326*/ 	.short	(.L_34 - .L_33)
.L_33:
        /*0328*/ 	.word	0x00000000


	//----- nvinfo : EIATTR_CBANK_PARAM_SIZE
	.align		4
.L_34:
        /*032c*/ 	.byte	0x03, 0x19
        /*032e*/ 	.short	0x0570


	//----- nvinfo : EIATTR_PARAM_CBANK
	.align		4
        /*0330*/ 	.byte	0x04, 0x0a
        /*0332*/ 	.short	(.L_36 - .L_35)
	.align		4
.L_35:
        /*0334*/ 	.word	index@(.nv.constant0._ZN7cutlass13device_kernelINS_4gemm6kernel13GemmUniversalIN4cute5tupleIJiiiiEEENS1_10collective13CollectiveMmaINS1_40MainloopSm90TmaGmmaWarpSpecializedSparseILi8ENS5_IJNS4_1CILi1EEENSA_ILi2EEESB_EEENS1_35KernelTmaWarpSpecializedCooperativeEEENS5_IJNSA_ILi256EEENSA_ILi64EEENSA_ILi128EEEEEEaNS5_IJNS4_6LayoutINS5_IJiNS5_IJSC_iEEEiEEENS5_IJlNS5_IJSB_SC_EEElEEEEENSK_INS5_IJNS5_IJSH_iEEENS5_IJSI_iEEEiEEENS5_IJNS5_IJSI_NSA_ILi8192EEEEEENS5_IJSB_lEEElEEEEEEEEaNS5_IJlSB_lEEENS4_8TiledMMAINS4_8MMA_AtomIJNS4_4SM904GMMA6SPARSE27GMMA_64x64x64_S32S8S8_SS_TNILNS13_9SparseSelE0EEEEEENSK_INS5_IJSC_SB_SB_EEENS5_IJSB_NSA_ILi0EEES1A_EEEEENS5_IJNS4_10UnderscoreES1D_S1D_EEEEENS4_23SM90_TMA_LOAD_MULTICASTENS4_14ComposedLayoutINS4_7SwizzleILi2ELi4ELi3EEENS4_25smem_sparse_ptr_flag_bitsILi2ELi8EEENSK_INS5_IJNS5_IJSB_NSA_ILi8EEEEEENS5_IJSC_SH_EEEEEENS5_IJNS5_IJS1A_SI_EEESN_EEEEEEEvNS4_8identityENS4_13SM90_TMA_LOADENS1H_INS1I_ILi3ELi4ELi3EEENS4_18smem_ptr_flag_bitsILi8EEENSK_INS5_IJS1M_SI_EEENS5_IJSI_SB_EEEEEEEvS1U_EENS_8epilogue10collective6detail29Sm90TmaWarpSpecializedAdapterINS25_15DefaultEpilogueIiNS5_IJSB_llEEES29_NS24_6thread17LinearCombinationIiLi1EiiLNS2A_9ScaleType4KindE0ELNS_15FloatRoundStyleE2EiEENS1_15EpilogueDefaultEEEEEvvEEEEvNT_6ParamsE)
        /*0338*/ 	.short	0x0210
        /*033a*/ 	.short	0x0570


	//----- nvinfo : EIATTR_SW_WAR
	.align		4
.L_36:
        /*033c*/ 	.byte	0x04, 0x36
        /*033e*/ 	.short	(.L_38 - .L_37)
.L_37:
        /*0340*/ 	.word	0x00000008
.L_38:


//--------------------- .nv.callgraph             --------------------------
	.section	.nv.callgraph,"",@"SHT_CUDA_CALLGRAPH"
	.align	4
	.sectionentsize	8
	.align		4
        /*0000*/ 	.word	0x00000000
	.align		4
        /*0004*/ 	.word	0xffffffff
	.align		4
        /*0008*/ 	.word	0x00000000
	.align		4
        /*000c*/ 	.word	0xfffffffe
	.align		4
        /*0010*/ 	.word	0x00000000
	.align		4
        /*0014*/ 	.word	0xfffffffd
	.align		4
        /*0018*/ 	.word	0x00000000
	.align		4
        /*001c*/ 	.word	0xfffffffc


//--------------------- .nv.constant4             --------------------------
	.section	.nv.constant4,"a",@progbits
	.align	8
	.align		8
.nv.constant4:
        /*0000*/ 	.dword	_ZN39_INTERNAL_40029841_4_k_cu_6c9a36c6_27294cuda3std3__45__cpo5beginE
	.align		8
        /*0008*/ 	.dword	_ZN39_INTERNAL_40029841_4_k_cu_6c9a36c6_27294cuda3std3__45__cpo3endE
	.align		8
        /*0010*/ 	.dword	_ZN39_INTERNAL_40029841_4_k_cu_6c9a36c6_27294cuda3std3__45__cpo6cbeginE
	.align		8
        /*0018*/ 	.dword	_ZN39_INTERNAL_40029841_4_k_cu_6c9a36c6_27294cuda3std3__45__cpo4cendE
	.align		8
        /*0020*/ 	.dword	_ZN39_INTERNAL_40029841_4_k_cu_6c9a36c6_27294cuda3std3__441_GLOBAL__N__40029841_4_k_cu_6c9a36c6_27296ignoreE
	.align		8
        /*0028*/ 	.dword	_ZN39_INTERNAL_40029841_4_k_cu_6c9a36c6_27294cuda3std3__419piecewise_constructE
	.align		8
        /*0030*/ 	.dword	_ZN39_INTERNAL_40029841_4_k_cu_6c9a36c6_27294cuda3std3__48in_placeE
	.align		8
        /*0038*/ 	.dword	_ZN39_INTERNAL_40029841_4_k_cu_6c9a36c6_27294cuda3std6ranges3__45__cpo4swapE
	.align		8
        /*0040*/ 	.dword	_ZN39_INTERNAL_40029841_4_k_cu_6c9a36c6_27294cuda3std6ranges3__45__cpo9iter_moveE
	.align		8
        /*0048*/ 	.dword	_ZN39_INTERNAL_40029841_4_k_cu_6c9a36c6_27294cute7productE
	.align		8
        /*0050*/ 	.dword	_ZN39_INTERNAL_40029841_4_k_cu_6c9a36c6_27294cute1_E


//--------------------- .text._ZN7cutlass13device_kernelINS_4gemm6kernel13GemmUniversalIN4cute5tupleIJiiiiEEENS1_10collective13CollectiveMmaINS1_40MainloopSm90TmaGmmaWarpSpecializedSparseILi8ENS5_IJNS4_1CILi1EEENSA_ILi2EEESB_EEENS1_35KernelTmaWarpSpecializedCooperativeEEENS5_IJNSA_ILi256EEENSA_ILi64EEENSA_ILi128EEEEEEaNS5_IJNS4_6LayoutINS5_IJiNS5_IJSC_iEEEiEEENS5_IJlNS5_IJSB_SC_EEElEEEEENSK_INS5_IJNS5_IJSH_iEEENS5_IJSI_iEEEiEEENS5_IJNS5_IJSI_NSA_ILi8192EEEEEENS5_IJSB_lEEElEEEEEEEEaNS5_IJlSB_lEEENS4_8TiledMMAINS4_8MMA_AtomIJNS4_4SM904GMMA6SPARSE27GMMA_64x64x64_S32S8S8_SS_TNILNS13_9SparseSelE0EEEEEENSK_INS5_IJSC_SB_SB_EEENS5_IJSB_NSA_ILi0EEES1A_EEEEENS5_IJNS4_10UnderscoreES1D_S1D_EEEEENS4_23SM90_TMA_LOAD_MULTICASTENS4_14ComposedLayoutINS4_7SwizzleILi2ELi4ELi3EEENS4_25smem_sparse_ptr_flag_bitsILi2ELi8EEENSK_INS5_IJNS5_IJSB_NSA_ILi8EEEEEENS5_IJSC_SH_EEEEEENS5_IJNS5_IJS1A_SI_EEESN_EEEEEEEvNS4_8identityENS4_13SM90_TMA_LOADENS1H_INS1I_ILi3ELi4ELi3EEENS4_18smem_ptr_flag_bitsILi8EEENSK_INS5_IJS1M_SI_EEENS5_IJSI_SB_EEEEEEEvS1U_EENS_8epilogue10collective6detail29Sm90TmaWarpSpecializedAdapterINS25_15DefaultEpilogueIiNS5_IJSB_llEEES29_NS24_6thread17LinearCombinationIiLi1EiiLNS2A_9ScaleType4KindE0ELNS_15FloatRoundStyleE2EiEENS1_15EpilogueDefaultEEEEEvvEEEEvNT_6ParamsE --------------------------
	.section	.text._ZN7cutlass13device_kernelINS_4gemm6kernel13GemmUniversalIN4cute5tupleIJiiiiEEENS1_10collective13CollectiveMmaINS1_40MainloopSm90TmaGmmaWarpSpecializedSparseILi8ENS5_IJNS4_1CILi1EEENSA_ILi2EEESB_EEENS1_35KernelTmaWarpSpecializedCooperativeEEENS5_IJNSA_ILi256EEENSA_ILi64EEENSA_ILi128EEEEEEaNS5_IJNS4_6LayoutINS5_IJiNS5_IJSC_iEEEiEEENS5_IJlNS5_IJSB_SC_EEElEEEEENSK_INS5_IJNS5_IJSH_iEEENS5_IJSI_iEEEiEEENS5_IJNS5_IJSI_NSA_ILi8192EEEEEENS5_IJSB_lEEElEEEEEEEEaNS5_IJlSB_lEEENS4_8TiledMMAINS4_8MMA_AtomIJNS4_4SM904GMMA6SPARSE27GMMA_64x64x64_S32S8S8_SS_TNILNS13_9SparseSelE0EEEEEENSK_INS5_IJSC_SB_SB_EEENS5_IJSB_NSA_ILi0EEES1A_EEEEENS5_IJNS4_10UnderscoreES1D_S1D_EEEEENS4_23SM90_TMA_LOAD_MULTICASTENS4_14ComposedLayoutINS4_7SwizzleILi2ELi4ELi3EEENS4_25smem_sparse_ptr_flag_bitsILi2ELi8EEENSK_INS5_IJNS5_IJSB_NSA_ILi8EEEEEENS5_IJSC_SH_EEEEEENS5_IJNS5_IJS1A_SI_EEESN_EEEEEEEvNS4_8identityENS4_13SM90_TMA_LOADENS1H_INS1I_ILi3ELi4ELi3EEENS4_18smem_ptr_flag_bitsILi8EEENSK_INS5_IJS1M_SI_EEENS5_IJSI_SB_EEEEEEEvS1U_EENS_8epilogue10collective6detail29Sm90TmaWarpSpecializedAdapterINS25_15DefaultEpilogueIiNS5_IJSB_llEEES29_NS24_6thread17LinearCombinationIiLi1EiiLNS2A_9ScaleType4KindE0ELNS_15FloatRoundStyleE2EiEENS1_15EpilogueDefaultEEEEEvvEEEEvNT_6ParamsE,"ax",@progbits
	.align	128
.text._ZN7cutlass13device_kernelINS_4gemm6kernel13GemmUniversalIN4cute5tupleIJiiiiEEENS1_10collective13CollectiveMmaINS1_40MainloopSm90TmaGmmaWarpSpecializedSparseILi8ENS5_IJNS4_1CILi1EEENSA_ILi2EEESB_EEENS1_35KernelTmaWarpSpecializedCooperativeEEENS5_IJNSA_ILi256EEENSA_ILi64EEENSA_ILi128EEEEEEaNS5_IJNS4_6LayoutINS5_IJiNS5_IJSC_iEEEiEEENS5_IJlNS5_IJSB_SC_EEElEEEEENSK_INS5_IJNS5_IJSH_iEEENS5_IJSI_iEEEiEEENS5_IJNS5_IJSI_NSA_ILi8192EEEEEENS5_IJSB_lEEElEEEEEEEEaNS5_IJlSB_lEEENS4_8TiledMMAINS4_8MMA_AtomIJNS4_4SM904GMMA6SPARSE27GMMA_64x64x64_S32S8S8_SS_TNILNS13_9SparseSelE0EEEEEENSK_INS5_IJSC_SB_SB_EEENS5_IJSB_NSA_ILi0EEES1A_EEEEENS5_IJNS4_10UnderscoreES1D_S1D_EEEEENS4_23SM90_TMA_LOAD_MULTICASTENS4_14ComposedLayoutINS4_7SwizzleILi2ELi4ELi3EEENS4_25smem_sparse_ptr_flag_bitsILi2ELi8EEENSK_INS5_IJNS5_IJSB_NSA_ILi8EEEEEENS5_IJSC_SH_EEEEEENS5_IJNS5_IJS1A_SI_EEESN_EEEEEEEvNS4_8identityENS4_13SM90_TMA_LOADENS1H_INS1I_ILi3ELi4ELi3EEENS4_18smem_ptr_flag_bitsILi8EEENSK_INS5_IJS1M_SI_EEENS5_IJSI_SB_EEEEEEEvS1U_EENS_8epilogue10collective6detail29Sm90TmaWarpSpecializedAdapterINS25_15DefaultEpilogueIiNS5_IJSB_llEEES29_NS24_6thread17LinearCombinationIiLi1EiiLNS2A_9ScaleType4KindE0ELNS_15FloatRoundStyleE2EiEENS1_15EpilogueDefaultEEEEEvvEEEEvNT_6ParamsE:
        .type           _ZN7cutlass13device_kernelINS_4gemm6kernel13GemmUniversalIN4cute5tupleIJiiiiEEENS1_10collective13CollectiveMmaINS1_40MainloopSm90TmaGmmaWarpSpecializedSparseILi8ENS5_IJNS4_1CILi1EEENSA_ILi2EEESB_EEENS1_35KernelTmaWarpSpecializedCooperativeEEENS5_IJNSA_ILi256EEENSA_ILi64EEENSA_ILi128EEEEEEaNS5_IJNS4_6LayoutINS5_IJiNS5_IJSC_iEEEiEEENS5_IJlNS5_IJSB_SC_EEElEEEEENSK_INS5_IJNS5_IJSH_iEEENS5_IJSI_iEEEiEEENS5_IJNS5_IJSI_NSA_ILi8192EEEEEENS5_IJSB_lEEElEEEEEEEEaNS5_IJlSB_lEEENS4_8TiledMMAINS4_8MMA_AtomIJNS4_4SM904GMMA6SPARSE27GMMA_64x64x64_S32S8S8_SS_TNILNS13_9SparseSelE0EEEEEENSK_INS5_IJSC_SB_SB_EEENS5_IJSB_NSA_ILi0EEES1A_EEEEENS5_IJNS4_10UnderscoreES1D_S1D_EEEEENS4_23SM90_TMA_LOAD_MULTICASTENS4_14ComposedLayoutINS4_7SwizzleILi2ELi4ELi3EEENS4_25smem_sparse_ptr_flag_bitsILi2ELi8EEENSK_INS5_IJNS5_IJSB_NSA_ILi8EEEEEENS5_IJSC_SH_EEEEEENS5_IJNS5_IJS1A_SI_EEESN_EEEEEEEvNS4_8identityENS4_13SM90_TMA_LOADENS1H_INS1I_ILi3ELi4ELi3EEENS4_18smem_ptr_flag_bitsILi8EEENSK_INS5_IJS1M_SI_EEENS5_IJSI_SB_EEEEEEEvS1U_EENS_8epilogue10collective6detail29Sm90TmaWarpSpecializedAdapterINS25_15DefaultEpilogueIiNS5_IJSB_llEEES29_NS24_6thread17LinearCombinationIiLi1EiiLNS2A_9ScaleType4KindE0ELNS_15FloatRoundStyleE2EiEENS1_15EpilogueDefaultEEEEEvvEEEEvNT_6ParamsE,@function
        .size           _ZN7cutlass13device_kernelINS_4gemm6kernel13GemmUniversalIN4cute5tupleIJiiiiEEENS1_10collective13CollectiveMmaINS1_40MainloopSm90TmaGmmaWarpSpecializedSparseILi8ENS5_IJNS4_1CILi1EEENSA_ILi2EEESB_EEENS1_35KernelTmaWarpSpecializedCooperativeEEENS5_IJNSA_ILi256EEENSA_ILi64EEENSA_ILi128EEEEEEaNS5_IJNS4_6LayoutINS5_IJiNS5_IJSC_iEEEiEEENS5_IJlNS5_IJSB_SC_EEElEEEEENSK_INS5_IJNS5_IJSH_iEEENS5_IJSI_iEEEiEEENS5_IJNS5_IJSI_NSA_ILi8192EEEEEENS5_IJSB_lEEElEEEEEEEEaNS5_IJlSB_lEEENS4_8TiledMMAINS4_8MMA_AtomIJNS4_4SM904GMMA6SPARSE27GMMA_64x64x64_S32S8S8_SS_TNILNS13_9SparseSelE0EEEEEENSK_INS5_IJSC_SB_SB_EEENS5_IJSB_NSA_ILi0EEES1A_EEEEENS5_IJNS4_10UnderscoreES1D_S1D_EEEEENS4_23SM90_TMA_LOAD_MULTICASTENS4_14ComposedLayoutINS4_7SwizzleILi2ELi4ELi3EEENS4_25smem_sparse_ptr_flag_bitsILi2ELi8EEENSK_INS5_IJNS5_IJSB_NSA_ILi8EEEEEENS5_IJSC_SH_EEEEEENS5_IJNS5_IJS1A_SI_EEESN_EEEEEEEvNS4_8identityENS4_13SM90_TMA_LOADENS1H_INS1I_ILi3ELi4ELi3EEENS4_18smem_ptr_flag_bitsILi8EEENSK_INS5_IJS1M_SI_EEENS5_IJSI_SB_EEEEEEEvS1U_EENS_8epilogue10collective6detail29Sm90TmaWarpSpecializedAdapterINS25_15DefaultEpilogueIiNS5_IJSB_llEEES29_NS24_6thread17LinearCombinationIiLi1EiiLNS2A_9ScaleType4KindE0ELNS_15FloatRoundStyleE2EiEENS1_15EpilogueDefaultEEEEEvvEEEEvNT_6ParamsE,(.L_x_185 - _ZN7cutlass13device_kernelINS_4gemm6kernel13GemmUniversalIN4cute5tupleIJiiiiEEENS1_10collective13CollectiveMmaINS1_40MainloopSm90TmaGmmaWarpSpecializedSparseILi8ENS5_IJNS4_1CILi1EEENSA_ILi2EEESB_EEENS1_35KernelTmaWarpSpecializedCooperativeEEENS5_IJNSA_ILi256EEENSA_ILi64EEENSA_ILi128EEEEEEaNS5_IJNS4_6LayoutINS5_IJiNS5_IJSC_iEEEiEEENS5_IJlNS5_IJSB_SC_EEElEEEEENSK_INS5_IJNS5_IJSH_iEEENS5_IJSI_iEEEiEEENS5_IJNS5_IJSI_NSA_ILi8192EEEEEENS5_IJSB_lEEElEEEEEEEEaNS5_IJlSB_lEEENS4_8TiledMMAINS4_8MMA_AtomIJNS4_4SM904GMMA6SPARSE27GMMA_64x64x64_S32S8S8_SS_TNILNS13_9SparseSelE0EEEEEENSK_INS5_IJSC_SB_SB_EEENS5_IJSB_NSA_ILi0EEES1A_EEEEENS5_IJNS4_10UnderscoreES1D_S1D_EEEEENS4_23SM90_TMA_LOAD_MULTICASTENS4_14ComposedLayoutINS4_7SwizzleILi2ELi4ELi3EEENS4_25smem_sparse_ptr_flag_bitsILi2ELi8EEENSK_INS5_IJNS5_IJSB_NSA_ILi8EEEEEENS5_IJSC_SH_EEEEEENS5_IJNS5_IJS1A_SI_EEESN_EEEEEEEvNS4_8identityENS4_13SM90_TMA_LOADENS1H_INS1I_ILi3ELi4ELi3EEENS4_18smem_ptr_flag_bitsILi8EEENSK_INS5_IJS1M_SI_EEENS5_IJSI_SB_EEEEEEEvS1U_EENS_8epilogue10collective6detail29Sm90TmaWarpSpecializedAdapterINS25_15DefaultEpilogueIiNS5_IJSB_llEEES29_NS24_6thread17LinearCombinationIiLi1EiiLNS2A_9ScaleType4KindE0ELNS_15FloatRoundStyleE2EiEENS1_15EpilogueDefaultEEEEEvvEEEEvNT_6ParamsE)
        .other          _ZN7cutlass13device_kernelINS_4gemm6kernel13GemmUniversalIN4cute5tupleIJiiiiEEENS1_10collective13CollectiveMmaINS1_40MainloopSm90TmaGmmaWarpSpecializedSparseILi8ENS5_IJNS4_1CILi1EEENSA_ILi2EEESB_EEENS1_35KernelTmaWarpSpecializedCooperativeEEENS5_IJNSA_ILi256EEENSA_ILi64EEENSA_ILi128EEEEEEaNS5_IJNS4_6LayoutINS5_IJiNS5_IJSC_iEEEiEEENS5_IJlNS5_IJSB_SC_EEElEEEEENSK_INS5_IJNS5_IJSH_iEEENS5_IJSI_iEEEiEEENS5_IJNS5_IJSI_NSA_ILi8192EEEEEENS5_IJSB_lEEElEEEEEEEEaNS5_IJlSB_lEEENS4_8TiledMMAINS4_8MMA_AtomIJNS4_4SM904GMMA6SPARSE27GMMA_64x64x64_S32S8S8_SS_TNILNS13_9SparseSelE0EEEEEENSK_INS5_IJSC_SB_SB_EEENS5_IJSB_NSA_ILi0EEES1A_EEEEENS5_IJNS4_10UnderscoreES1D_S1D_EEEEENS4_23SM90_TMA_LOAD_MULTICASTENS4_14ComposedLayoutINS4_7SwizzleILi2ELi4ELi3EEENS4_25smem_sparse_ptr_flag_bitsILi2ELi8EEENSK_INS5_IJNS5_IJSB_NSA_ILi8EEEEEENS5_IJSC_SH_EEEEEENS5_IJNS5_IJS1A_SI_EEESN_EEEEEEEvNS4_8identityENS4_13SM90_TMA_LOADENS1H_INS1I_ILi3ELi4ELi3EEENS4_18smem_ptr_flag_bitsILi8EEENSK_INS5_IJS1M_SI_EEENS5_IJSI_SB_EEEEEEEvS1U_EENS_8epilogue10collective6detail29Sm90TmaWarpSpecializedAdapterINS25_15DefaultEpilogueIiNS5_IJSB_llEEES29_NS24_6thread17LinearCombinationIiLi1EiiLNS2A_9ScaleType4KindE0ELNS_15FloatRoundStyleE2EiEENS1_15EpilogueDefaultEEEEEvvEEEEvNT_6ParamsE,@"STO_CUDA_ENTRY STV_DEFAULT"
_ZN7cutlass13device_kernelINS_4gemm6kernel13GemmUniversalIN4cute5tupleIJiiiiEEENS1_10collective13CollectiveMmaINS1_40MainloopSm90TmaGmmaWarpSpecializedSparseILi8ENS5_IJNS4_1CILi1EEENSA_ILi2EEESB_EEENS1_35KernelTmaWarpSpecializedCooperativeEEENS5_IJNSA_ILi256EEENSA_ILi64EEENSA_ILi128EEEEEEaNS5_IJNS4_6LayoutINS5_IJiNS5_IJSC_iEEEiEEENS5_IJlNS5_IJSB_SC_EEElEEEEENSK_INS5_IJNS5_IJSH_iEEENS5_IJSI_iEEEiEEENS5_IJNS5_IJSI_NSA_ILi8192EEEEEENS5_IJSB_lEEElEEEEEEEEaNS5_IJlSB_lEEENS4_8TiledMMAINS4_8MMA_AtomIJNS4_4SM904GMMA6SPARSE27GMMA_64x64x64_S32S8S8_SS_TNILNS13_9SparseSelE0EEEEEENSK_INS5_IJSC_SB_SB_EEENS5_IJSB_NSA_ILi0EEES1A_EEEEENS5_IJNS4_10UnderscoreES1D_S1D_EEEEENS4_23SM90_TMA_LOAD_MULTICASTENS4_14ComposedLayoutINS4_7SwizzleILi2ELi4ELi3EEENS4_25smem_sparse_ptr_flag_bitsILi2ELi8EEENSK_INS5_IJNS5_IJSB_NSA_ILi8EEEEEENS5_IJSC_SH_EEEEEENS5_IJNS5_IJS1A_SI_EEESN_EEEEEEEvNS4_8identityENS4_13SM90_TMA_LOADENS1H_INS1I_ILi3ELi4ELi3EEENS4_18smem_ptr_flag_bitsILi8EEENSK_INS5_IJS1M_SI_EEENS5_IJSI_SB_EEEEEEEvS1U_EENS_8epilogue10collective6detail29Sm90TmaWarpSpecializedAdapterINS25_15DefaultEpilogueIiNS5_IJSB_llEEES29_NS24_6thread17LinearCombinationIiLi1EiiLNS2A_9ScaleType4KindE0ELNS_15FloatRoundStyleE2EiEENS1_15EpilogueDefaultEEEEEvvEEEEvNT_6ParamsE:
[----:B------:R-:W-:Y:S01]  /*0000*/  LDC R1, c[0x0][0x28] ;  /* 0x00000a00ff017b82 */ /* 0x000fe20000000800 */
[----:B------:R-:W0:Y:S01]  /*0010*/  S2R R141, SR_TID.X ;  /* 0x00000000008d7919 */ /* 0x000e220000002100 */
[----:B------:R-:W-:Y:S01]  /*0020*/  ELECT P0, URZ, PT ;  /* 0x00000000003f782f */ /* 0x000fe20003800000 */
[----:B------:R-:W-:Y:S01]  /*0030*/  BSSY B0, `(.L_x_0) ;  /* 0x0000012000007945 */ /* 0x000fe20003800000 */
[--C-:B0-----:R-:W-:Y:S02]  /*0040*/  SHF.R.U32.HI R0, RZ, 0x5, R141.reuse ;  /* 0x00000005ff007819 */ /* 0x101fe4000001168d */
[----:B------:R-:W-:-:S03]  /*0050*/  SHF.R.U32.HI R11, RZ, 0x7, R141 ;  /* 0x00000007ff0b7819 */ /* 0x000fc6000001168d */
[----:B------:R-:W0:Y:S04]  /*0060*/  SHFL.IDX PT, R6, R0, RZ, 0x1f ;  /* 0x00001fff00067589 */ /* 0x000e2800000e0000 */
[----:B------:R1:W2:Y:S01]  /*0070*/  SHFL.IDX PT, R2, R11, RZ, 0x1f ;  /* 0x00001fff0b027589 */ /* 0x0002a200000e0000 */
[----:B0-----:R-:W-:-:S13]  /*0080*/  ISETP.NE.OR P0, PT, R6, RZ, !P0 ;  /* 0x000000ff0600720c */ /* 0x001fda0004705670 */
[----:B-12---:R-:W-:Y:S05]  /*0090*/  @P0 BRA `(.L_x_1) ;  /* 0x00000000002c0947 */ /* 0x006fea0003800000 */
[----:B------:R-:W-:Y:S02]  /*00a0*/  ULDC.64 UR4, c[0x0][0x198] ;  /* 0x0000660000047ab9 */ /* 0x000fe40000000a00 */
[----:B------:R-:W-:Y:S02]  /*00b0*/  UIADD3 UR6, UP0, UR4, 0xf0, URZ ;  /* 0x000000f004067890 */ /* 0x000fe4000ff1e03f */
[----:B------:R-:W-:Y:S02]  /*00c0*/  UIADD3 UR8, UP1, UR4, 0x1f0, URZ ;  /* 0x000001f004087890 */ /* 0x000fe4000ff3e03f */
[----:B------:R-:W-:Y:S02]  /*00d0*/  UIADD3 UR4, UP2, UR4, 0x2f0, URZ ;  /* 0x000002f004047890 */ /* 0x000fe4000ff5e03f */
[----:B------:R-:W-:Y:S02]  /*00e0*/  UIADD3.X UR7, URZ, UR5, URZ, UP0, !UPT ;  /* 0x000000053f077290 */ /* 0x000fe400087fe43f */
[----:B------:R-:W-:-:S02]  /*00f0*/  UIADD3.X UR9, URZ, UR5, URZ, UP1, !UPT ;  /* 0x000000053f097290 */ /* 0x000fc40008ffe43f */
[----:B------:R-:W-:-:S05]  /*0100*/  UIADD3.X UR5, URZ, UR5, URZ, UP2, !UPT ;  /* 0x000000053f057290 */ /* 0x000fca00097fe43f */
[----:B------:R0:W-:Y:S02]  /*0110*/  UTMACCTL.PF [UR6] ;  /* 0x00000000060079b9 */ /* 0x0001e40008040000 */
[----:B------:R0:W-:Y:S02]  /*0120*/  UTMACCTL.PF [UR8] ;  /* 0x00000000080079b9 */ /* 0x0001e40008040000 */
[----:B------:R0:W-:Y:S02]  /*0130*/  UTMACCTL.PF [UR4] ;  /* 0x00000000040079b9 */ /* 0x0001e40008040000 */
[----:B0-----:R-:W-:Y:S01]  /*0140*/  NOP ;  /* 0x0000000000007918 */ /* 0x001fe20000000000 */
.L_x_1:
[----:B------:R-:W-:Y:S05]  /*0150*/  BSYNC B0 ;  /* 0x0000000000007941 */ /* 0x000fea0003800000 */
.L_x_0:
[----:B------:R-:W0:Y:S02]  /*0160*/  SHFL.IDX PT, R3, R0, RZ, 0x1f ;  /* 0x00001fff00037589 */ /* 0x000e2400000e0000 */
[----:B0-----:R-:W-:-:S13]  /*0170*/  ISETP.NE.AND P0, PT, R3, RZ, PT ;  /* 0x000000ff0300720c */ /* 0x001fda0003f05270 */
[----:B------:R-:W-:Y:S05]  /*0180*/  @P0 BRA `(.L_x_2) ;  /* 0x0000000000840947 */ /* 0x000fea0003800000 */
[----:B------:R-:W-:Y:S01]  /*0190*/  ELECT P0, URZ, PT ;  /* 0x00000000003f782f */ /* 0x000fe20003800000 */
[----:B------:R-:W-:-:S12]  /*01a0*/  BSSY B0, `(.L_x_2) ;  /* 0x000001f000007945 */ /* 0x000fd80003800000 */
[----:B------:R-:W-:Y:S05]  /*01b0*/  @!P0 BRA `(.L_x_3) ;  /* 0x0000000000748947 */ /* 0x000fea0003800000 */
[----:B------:R-:W0:Y:S01]  /*01c0*/  S2UR UR8, SR_CgaCtaId ;  /* 0x00000000000879c3 */ /* 0x000e220000008800 */
[----:B------:R-:W-:Y:S01]  /*01d0*/  UMOV UR4, 0x400 ;  /* 0x0000040000047882 */ /* 0x000fe20000000000 */
[----:B------:R-:W-:Y:S01]  /*01e0*/  UMOV UR5, 0x1 ;  /* 0x0000000100057882 */ /* 0x000fe20000000000 */
[----:B------:R-:W-:Y:S02]  /*01f0*/  UMOV UR6, 0x4 ;  /* 0x0000000400067882 */ /* 0x000fe40000000000 */
[----:B------:R-:W-:-:S04]  /*0200*/  UIADD3 UR6, -UR6, 0x100000, URZ ;  /* 0x0010000006067890 */ /* 0x000fc8000fffe13f */
[----:B------:R-:W-:Y:S02]  /*0210*/  USHF.L.U32 UR7, UR6, 0xb, URZ ;  /* 0x0000000b06077899 */ /* 0x000fe4000800063f */
[----:B------:R-:W-:Y:S02]  /*0220*/  USHF.L.U32 UR6, UR6, 0x1, URZ ;  /* 0x0000000106067899 */ /* 0x000fe4000800063f */
[----:B0-----:R-:W-:Y:S02]  /*0230*/  ULEA UR8, UR8, UR4, 0x18 ;  /* 0x0000000408087291 */ /* 0x001fe4000f8ec03f */
[----:B------:R-:W-:-:S04]  /*0240*/  UIADD3 UR4, -UR5, 0x100000, URZ ;  /* 0x0010000005047890 */ /* 0x000fc8000fffe13f */
[----:B------:R-:W-:Y:S02]  /*0250*/  USHF.L.U32 UR5, UR4, 0xb, URZ ;  /* 0x0000000b04057899 */ /* 0x000fe4000800063f */
[----:B------:R-:W-:Y:S01]  /*0260*/  USHF.L.U32 UR4, UR4, 0x1, URZ ;  /* 0x0000000104047899 */ /* 0x000fe2000800063f */
[----:B------:R-:W0:Y:S11]  /*0270*/  FENCE.VIEW.ASYNC.S ;  /* 0x00000000000073c6 */ /* 0x000e360000000000 */
[----:B0-----:R0:W1:Y:S01]  /*0280*/  SYNCS.EXCH.64 URZ, [UR8], UR4 ;  /* 0x00000004083f75b2 */ /* 0x0010620008000100 */
[----:B------:R0:W2:Y:S01]  /*0290*/  SYNCS.EXCH.64 URZ, [UR8+0x40], UR6 ;  /* 0x00004006083f75b2 */ /* 0x0000a20008000100 */
[----:B------:R0:W3:Y:S01]  /*02a0*/  SYNCS.EXCH.64 URZ, [UR8+0x8], UR4 ;  /* 0x00000804083f75b2 */ /* 0x0000e20008000100 */
[----:B------:R0:W4:Y:S01]  /*02b0*/  SYNCS.EXCH.64 URZ, [UR8+0x48], UR6 ;  /* 0x00004806083f75b2 */ /* 0x0001220008000100 */
[----:B------:R0:W0:Y:S01]  /*02c0*/  SYNCS.EXCH.64 URZ, [UR8+0x10], UR4 ;  /* 0x00001004083f75b2 */ /* 0x0000220008000100 */
        /* <DEDUP_REMOVED lines=11> */
[----:B------:R-:W-:Y:S01]  /*0380*/  NOP ;  /* 0x0000000000007918 */ /* 0x000fe20000000000 */
.L_x_3:
[----:B0-----:R-:W-:Y:S05]  /*0390*/  BSYNC B0 ;  /* 0x0000000000007941 */ /* 0x001fea0003800000 */
.L_x_2:
[----:B------:R-:W0:Y:S01]  /*03a0*/  SHFL.IDX PT, R0, R0, RZ, 0x1f ;  /* 0x00001fff00007589 */ /* 0x000e2200000e0000 */
[----:B------:R-:W-:Y:S01]  /*03b0*/  SHF.R.S32.HI R4, RZ, 0x1f, R141 ;  /* 0x0000001fff047819 */ /* 0x000fe2000001148d */
[----:B------:R-:W5:Y:S01]  /*03c0*/  S2UR UR8, SR_CTAID.X ;  /* 0x00000000000879c3 */ /* 0x000f620000002500 */
[----:B------:R-:W-:Y:S01]  /*03d0*/  ELECT P0, URZ, PT ;  /* 0x00000000003f782f */ /* 0x000fe20003800000 */
[----:B------:R-:W1:Y:S01]  /*03e0*/  S2R R8, SR_CTAID.Y ;  /* 0x0000000000087919 */ /* 0x000e620000002600 */
[----:B------:R-:W-:Y:S01]  /*03f0*/  LEA.HI R4, R4, R141, RZ, 0x7 ;  /* 0x0000008d04047211 */ /* 0x000fe200078f38ff */
[----:B------:R-:W-:Y:S01]  /*0400*/  ULDC UR4, c[0x0][0x154] ;  /* 0x0000550000047ab9 */ /* 0x000fe20000000800 */
[----:B------:R-:W-:Y:S01]  /*0410*/  SHF.R.S32.HI R10, RZ, 0x1f, R3 ;  /* 0x0000001fff0a7819 */ /* 0x000fe20000011403 */
[----:B------:R-:W-:Y:S01]  /*0420*/  NOP ;  /* 0x0000000000007918 */ /* 0x000fe20000000000 */
[----:B------:R-:W-:Y:S01]  /*0430*/  LOP3.LUT R4, R4, 0xffffff80, RZ, 0xc0, !PT ;  /* 0xffffff8004047812 */ /* 0x000fe200078ec0ff */
[----:B------:R-:W2:Y:S01]  /*0440*/  LDC R16, c[0x0][0x140] ;  /* 0x00005000ff107b82 */ /* 0x000ea20000000800 */
[----:B------:R-:W-:Y:S01]  /*0450*/  LEA.HI R10, R10, R3, RZ, 0x2 ;  /* 0x000000030a0a7211 */ /* 0x000fe200078f10ff */
[----:B------:R-:W-:Y:S01]  /*0460*/  NOP ;  /* 0x0000000000007918 */ /* 0x000fe20000000000 */
[C---:B------:R-:W-:Y:S01]  /*0470*/  LOP3.LUT R140, R141.reuse, 0xff, RZ, 0xc0, !PT ;  /* 0x000000ff8d8c7812 */ /* 0x040fe200078ec0ff */
[----:B------:R-:W-:Y:S01]  /*0480*/  IMAD.IADD R4, R141, 0x1, -R4 ;  /* 0x000000018d047824 */ /* 0x000fe200078e0a04 */
[----:B------:R-:W-:-:S03]  /*0490*/  LOP3.LUT R10, R10, 0x3ffffffc, RZ, 0xc0, !PT ;  /* 0x3ffffffc0a0a7812 */ /* 0x000fc600078ec0ff */
[----:B------:R-:W3:Y:S01]  /*04a0*/  LDC R13, c[0x0][0x148] ;  /* 0x00005200ff0d7b82 */ /* 0x000ee20000000800 */
[----:B------:R-:W-:Y:S01]  /*04b0*/  SHF.R.S32.HI R5, RZ, 0x1f, R4 ;  /* 0x0000001fff057819 */ /* 0x000fe20000011404 */
[----:B------:R-:W-:Y:S01]  /*04c0*/  IMAD.IADD R10, R3, 0x1, -R10 ;  /* 0x00000001030a7824 */ /* 0x000fe200078e0a0a */
[----:B------:R-:W-:Y:S02]  /*04d0*/  SHF.R.S32.HI R3, RZ, 0x1f, R6 ;  /* 0x0000001fff037819 */ /* 0x000fe40000011406 */
[----:B------:R-:W-:Y:S02]  /*04e0*/  LEA.HI R5, R5, R4, RZ, 0x3 ;  /* 0x0000000405057211 */ /* 0x000fe400078f18ff */
[----:B0-----:R-:W-:Y:S01]  /*04f0*/  ISETP.NE.OR P0, PT, R0, RZ, !P0 ;  /* 0x000000ff0000720c */ /* 0x001fe20004705670 */
[----:B------:R-:W0:Y:S01]  /*0500*/  LDC R14, c[0x0][0x144] ;  /* 0x00005100ff0e7b82 */ /* 0x000e220000000800 */
[--C-:B------:R-:W-:Y:S02]  /*0510*/  SHF.R.S32.HI R0, RZ, 0x3, R5.reuse ;  /* 0x00000003ff007819 */ /* 0x100fe40000011405 */
[----:B------:R-:W-:-:S02]  /*0520*/  SHF.R.S32.HI R5, RZ, 0x1f, R5 ;  /* 0x0000001fff057819 */ /* 0x000fc40000011405 */
[----:B------:R-:W-:Y:S02]  /*0530*/  LEA.HI R3, R3, R6, RZ, 0x2 ;  /* 0x0000000603037211 */ /* 0x000fe400078f10ff */
[----:B------:R-:W-:Y:S02]  /*0540*/  LEA.HI R5, R5, R0, RZ, 0x2 ;  /* 0x0000000005057211 */ /* 0x000fe400078f10ff */
[----:B------:R-:W-:Y:S02]  /*0550*/  LOP3.LUT R3, R3, 0xfffffffc, RZ, 0xc0, !PT ;  /* 0xfffffffc03037812 */ /* 0x000fe400078ec0ff */
[----:B------:R-:W-:Y:S01]  /*0560*/  LOP3.LUT R5, R5, 0xfffffffc, RZ, 0xc0, !PT ;  /* 0xfffffffc05057812 */ /* 0x000fe200078ec0ff */
[----:B------:R-:W-:Y:S01]  /*0570*/  VOTEU.ALL UP0, P0 ;  /* 0x00000000003f7886 */ /* 0x000fe20000000000 */
[----:B-1----:R-:W-:Y:S01]  /*0580*/  I2FP.F32.U32 R7, R8 ;  /* 0x0000000800077245 */ /* 0x002fe20000201000 */
[----:B------:R-:W-:Y:S01]  /*0590*/  IMAD.IADD R6, R6, 0x1, -R3 ;  /* 0x0000000106067824 */ /* 0x000fe200078e0a03 */
[----:B--2---:R-:W-:Y:S01]  /*05a0*/  ISETP.EQ.U32.AND P3, PT, R16, 0x1, PT ;  /* 0x000000011000780c */ /* 0x004fe20003f62070 */
[----:B------:R-:W-:Y:S01]  /*05b0*/  IMAD.IADD R5, R0, 0x1, -R5 ;  /* 0x0000000100057824 */ /* 0x000fe200078e0a05 */
[----:B------:R-:W1:Y:S01]  /*05c0*/  @!UP0 S2UR UR7, SR_CgaCtaId ;  /* 0x00000000000789c3 */ /* 0x000e620000008800 */
[----:B-----5:R-:W-:Y:S01]  /*05d0*/  I2FP.F32.U32 R0, UR8 ;  /* 0x0000000800007c45 */ /* 0x020fe20008201000 */
[----:B------:R-:W-:Y:S01]  /*05e0*/  FMUL R7, R7, UR4 ;  /* 0x0000000407077c20 */ /* 0x000fe20008400000 */
[----:B------:R-:W-:Y:S01]  /*05f0*/  ULDC UR4, c[0x0][0x150] ;  /* 0x0000540000047ab9 */ /* 0x000fe20000000800 */
[----:B------:R-:W-:Y:S01]  /*0600*/  IMAD R5, R10, 0x4, R5 ;  /* 0x000000040a057824 */ /* 0x000fe200078e0205 */
[----:B------:R-:W-:Y:S01]  /*0610*/  @!UP0 UMOV UR6, 0x400 ;  /* 0x0000040000068882 */ /* 0x000fe20000000000 */
[----:B------:R-:W-:Y:S01]  /*0620*/  FMUL R12, R0, UR4 ;  /* 0x00000004000c7c20 */ /* 0x000fe20008400000 */
[----:B------:R2:W5:Y:S01]  /*0630*/  F2I.U32.TRUNC.NTZ R15, R7 ;  /* 0x00000007000f7305 */ /* 0x000562000020f000 */
[----:B------:R-:W-:Y:S01]  /*0640*/  IMAD.SHL.U32 R0, R5, 0x4, RZ ;  /* 0x0000000405007824 */ /* 0x000fe200078e00ff */
[----:B------:R-:W-:Y:S01]  /*0650*/  UMOV UR4, 0x20 ;  /* 0x0000002000047882 */ /* 0x000fe20000000000 */
[----:B------:R-:W-:Y:S01]  /*0660*/  ISETP.NE.AND P1, PT, R6, 0x3, PT ;  /* 0x000000030600780c */ /* 0x000fe20003f25270 */
[----:B------:R-:W-:-:S04]  /*0670*/  @!UP0 UIADD3 UR4, -UR4, 0x100000, URZ ;  /* 0x0010000004048890 */ /* 0x000fc8000fffe13f */
[----:B------:R-:W-:Y:S02]  /*0680*/  @!UP0 USHF.L.U32 UR5, UR4, 0xb, URZ ;  /* 0x0000000b04058899 */ /* 0x000fe4000800063f */
[----:B------:R-:W-:Y:S01]  /*0690*/  @!UP0 USHF.L.U32 UR4, UR4, 0x1, URZ ;  /* 0x0000000104048899 */ /* 0x000fe2000800063f */
[----:B------:R-:W-:Y:S01]  /*06a0*/  VIADD R10, R2, 0xffffffff ;  /* 0xffffffff020a7836 */ /* 0x000fe20000000000 */
[----:B------:R-:W-:Y:S01]  /*06b0*/  LOP3.LUT P2, RZ, R4, 0x7, RZ, 0xc0, !PT ;  /* 0x0000000704ff7812 */ /* 0x000fe2000784c0ff */
[----:B------:R-:W-:Y:S01]  /*06c0*/  VOTEU.ALL UP1, P0 ;  /* 0x00000000003f7886 */ /* 0x000fe20000020000 */
[----:B------:R-:W4:Y:S01]  /*06d0*/  F2I.U32.TRUNC.NTZ R12, R12 ;  /* 0x0000000c000c7305 */ /* 0x000f22000020f000 */
[----:B--2---:R-:W-:Y:S02]  /*06e0*/  LOP3.LUT R7, R5, 0xc, R0, 0x78, !PT ;  /* 0x0000000c05077812 */ /* 0x004fe400078e7800 */
[----:B------:R-:W-:Y:S02]  /*06f0*/  ISETP.EQ.OR P1, PT, R6, RZ, !P1 ;  /* 0x000000ff0600720c */ /* 0x000fe40004f22670 */
[----:B------:R-:W-:Y:S01]  /*0700*/  ISETP.GE.U32.AND P5, PT, R10, 0x2, PT ;  /* 0x000000020a00780c */ /* 0x000fe20003fa6070 */
[----:B-----5:R-:W-:Y:S01]  /*0710*/  IMAD.MOV R22, RZ, RZ, -R15 ;  /* 0x000000ffff167224 */ /* 0x020fe200078e0a0f */
[----:B------:R-:W-:Y:S01]  /*0720*/  ISETP.EQ.AND P1, PT, R2, RZ, P1 ;  /* 0x000000ff0200720c */ /* 0x000fe20000f22270 */
[----:B-1----:R-:W-:Y:S01]  /*0730*/  @!UP0 ULEA UR6, UR7, UR6, 0x18 ;  /* 0x0000000607068291 */ /* 0x002fe2000f8ec03f */
[----:B------:R-:W-:Y:S01]  /*0740*/  LOP3.LUT R5, R141, 0x7f, RZ, 0xc0, !PT ;  /* 0x0000007f8d057812 */ /* 0x000fe200078ec0ff */
[----:B---3--:R-:W-:Y:S01]  /*0750*/  IMAD R0, R13, R22, R8 ;  /* 0x000000160d007224 */ /* 0x008fe200078e0208 */
[----:B------:R-:W-:Y:S01]  /*0760*/  VOTEU.ALL UP0, P0 ;  /* 0x00000000003f7886 */ /* 0x000fe20000000000 */
[----:B------:R-:W-:Y:S01]  /*0770*/  ISETP.LT.U32.AND P0, PT, R7, 0x2, !P2 ;  /* 0x000000020700780c */ /* 0x000fe20005701070 */
[----:B----4-:R-:W-:-:S02]  /*0780*/  IMAD.MOV R3, RZ, RZ, -R12 ;  /* 0x000000ffff037224 */ /* 0x010fc400078e0a0c */
[----:B------:R-:W-:Y:S02]  /*0790*/  ISETP.NE.AND P4, PT, R0, R7, PT ;  /* 0x000000070000720c */ /* 0x000fe40003f85270 */
[----:B------:R-:W-:Y:S01]  /*07a0*/  SEL R4, RZ, 0x1, !P1 ;  /* 0x00000001ff047807 */ /* 0x000fe20004800000 */
[----:B0-----:R-:W-:Y:S01]  /*07b0*/  IMAD R12, R14, R3, UR8 ;  /* 0x000000080e0c7e24 */ /* 0x001fe2000f8e0203 */
[----:B------:R-:W-:Y:S01]  /*07c0*/  ISETP.NE.AND P2, PT, R2, RZ, PT ;  /* 0x000000ff0200720c */ /* 0x000fe20003f45270 */
[----:B------:R-:W0:Y:S02]  /*07d0*/  FENCE.VIEW.ASYNC.S ;  /* 0x00000000000073c6 */ /* 0x000e240000000000 */
[----:B0-----:R0:W1:Y:S01]  /*07e0*/  @!UP0 SYNCS.EXCH.64 URZ, [UR6+0x90], UR4 ;  /* 0x00009004063f85b2 */ /* 0x0010620008000100 */
[----:B------:R-:W-:Y:S02]  /*07f0*/  SEL R4, R4, 0x2, P5 ;  /* 0x0000000204047807 */ /* 0x000fe40002800000 */
[----:B------:R-:W-:-:S04]  /*0800*/  ISETP.EQ.OR P4, PT, R12, RZ, !P4 ;  /* 0x000000ff0c00720c */ /* 0x000fc80006782670 */
[----:B------:R-:W-:Y:S01]  /*0810*/  PLOP3.LUT P0, PT, P0, P4, PT, 0x80, 0x0 ;  /* 0x000000000000781c */ /* 0x000fe20000709070 */
[----:B------:R0:W2:Y:S01]  /*0820*/  @!UP1 SYNCS.EXCH.64 URZ, [UR6+0x98], UR4 ;  /* 0x00009804063f95b2 */ /* 0x0000a20008000100 */
[----:B------:R-:W-:Y:S01]  /*0830*/  NOP ;  /* 0x0000000000007918 */ /* 0x000fe20000000000 */
[----:B------:R-:W-:Y:S10]  /*0840*/  @!P3 BRA `(.L_x_4) ;  /* 0x000000000008b947 */ /* 0x000ff40003800000 */
[----:B-12---:R-:W-:Y:S01]  /*0850*/  UCGABAR_ARV ;  /* 0x00000000000079c7 */ /* 0x006fe20008000000 */
[----:B------:R-:W-:Y:S05]  /*0860*/  BRA `(.L_x_5) ;  /* 0x0000000000047947 */ /* 0x000fea0003800000 */
.L_x_4:
[----:B-12---:R-:W-:Y:S01]  /*0870*/  NOP ;  /* 0x0000000000007918 */ /* 0x006fe20000000000 */
.L_x_5:
[----:B------:R-:W1:Y:S01]  /*0880*/  LDC R0, c[0x0][0x75c] ;  /* 0x0001d700ff007b82 */ /* 0x000e620000000800 */
[----:B------:R-:W-:Y:S01]  /*0890*/  IMAD.U32 R2, RZ, RZ, UR8 ;  /* 0x00000008ff027e24 */ /* 0x000fe2000f8e00ff */
[----:B------:R-:W-:Y:S01]  /*08a0*/  LOP3.LUT R152, R152, 0xffffefff, RZ, 0xc0, !PT ;  /* 0xffffefff98987812 */ /* 0x000fe200078ec0ff */
[----:B------:R-:W-:Y:S01]  /*08b0*/  IMAD.MOV.U32 R3, RZ, RZ, RZ ;  /* 0x000000ffff037224 */ /* 0x000fe200078e00ff */
[----:B-1----:R-:W-:-:S13]  /*08c0*/  ISETP.NE.AND P4, PT, R0, 0x1, PT ;  /* 0x000000010000780c */ /* 0x002fda0003f85270 */
[----:B------:R-:W1:Y:S01]  /*08d0*/  @P4 LDC R17, c[0x0][0x10] ;  /* 0x00000400ff114b82 */ /* 0x000e620000000800 */
[----:B------:R-:W-:Y:S01]  /*08e0*/  @P4 IMAD.MOV.U32 R9, RZ, RZ, RZ ;  /* 0x000000ffff094224 */ /* 0x000fe200078e00ff */
[----:B------:R-:W-:Y:S01]  /*08f0*/  @P4 LOP3.LUT R152, R152, 0x1000, RZ, 0xfc, !PT ;  /* 0x0000100098984812 */ /* 0x000fe200078efcff */
[----:B------:R-:W-:-:S05]  /*0900*/  @P4 IMAD.MOV.U32 R19, RZ, RZ, RZ ;  /* 0x000000ffff134224 */ /* 0x000fca00078e00ff */
[----:B------:R-:W2:Y:S01]  /*0910*/  @!P4 LDC R15, c[0x0][0xc] ;  /* 0x00000300ff0fcb82 */ /* 0x000ea20000000800 */
[----:B0-----:R-:W-:Y:S01]  /*0920*/  ULDC UR4, c[0x0][0xc] ;  /* 0x0000030000047ab9 */ /* 0x001fe20000000800 */
[----:B------:R-:W-:Y:S01]  /*0930*/  ULDC UR5, c[0x0][0x10] ;  /* 0x0000040000057ab9 */ /* 0x000fe20000000800 */
[----:B------:R-:W-:Y:S01]  /*0940*/  ULDC UR6, c[0x0][0x14] ;  /* 0x0000050000067ab9 */ /* 0x000fe20000000800 */
[----:B------:R-:W-:-:S04]  /*0950*/  UIMAD.WIDE.U32 UR4, UR4, UR5, URZ ;  /* 0x00000005040472a5 */ /* 0x000fc8000f8e003f */
[----:B------:R-:W-:Y:S02]  /*0960*/  UIMAD.WIDE.U32 UR32, UR4, UR6, URZ ;  /* 0x00000006042072a5 */ /* 0x000fe4000f8e003f */
[----:B------:R-:W-:-:S04]  /*0970*/  UIMAD UR4, UR5, UR6, URZ ;  /* 0x00000006050472a4 */ /* 0x000fc8000f8e023f */
[----:B------:R-:W-:Y:S01]  /*0980*/  UIADD3 UR4, UR33, UR4, URZ ;  /* 0x0000000421047290 */ /* 0x000fe2000fffe03f */
[----:B-1----:R-:W-:-:S04]  /*0990*/  @P4 IMAD.WIDE.U32 R16, R17, UR8, R8 ;  /* 0x0000000811104c25 */ /* 0x002fc8000f8e0008 */
[----:B--2---:R-:W-:-:S04]  /*09a0*/  @!P4 IMAD.WIDE.U32 R14, R8, R15, R2 ;  /* 0x0000000f080ec225 */ /* 0x004fc800078e0002 */
[----:B------:R-:W-:Y:S02]  /*09b0*/  @P4 IMAD.MOV.U32 R2, RZ, RZ, R16 ;  /* 0x000000ffff024224 */ /* 0x000fe400078e0010 */
[----:B------:R-:W-:Y:S02]  /*09c0*/  @P4 IMAD.IADD R3, R17, 0x1, R19 ;  /* 0x0000000111034824 */ /* 0x000fe400078e0213 */
[----:B------:R-:W-:Y:S02]  /*09d0*/  @!P4 IMAD.MOV.U32 R2, RZ, RZ, R14 ;  /* 0x000000ffff02c224 */ /* 0x000fe400078e000e */
[----:B------:R-:W-:Y:S01]  /*09e0*/  @!P4 IMAD.MOV.U32 R3, RZ, RZ, R15 ;  /* 0x000000ffff03c224 */ /* 0x000fe200078e000f */
[----:B------:R-:W-:Y:S06]  /*09f0*/  @!P3 BRA `(.L_x_6) ;  /* 0x00000000000cb947 */ /* 0x000fec0003800000 */
[----:B------:R-:W-:Y:S01]  /*0a00*/  UCGABAR_WAIT ;  /* 0x0000000000007dc7 */ /* 0x000fe20008000000 */
[----:B------:R-:W-:Y:S01]  /*0a10*/  CCTL.IVALL ;  /* 0x00000000ff00798f */ /* 0x000fe20002000000 */
[----:B------:R-:W-:Y:S05]  /*0a20*/  BRA `(.L_x_7) ;  /* 0x0000000000047947 */ /* 0x000fea0003800000 */
.L_x_6:
[----:B------:R-:W-:Y:S06]  /*0a30*/  BAR.SYNC.DEFER_BLOCKING 0x0 ;  /* 0x0000000000007b1d */ /* 0x000fec0000010000 */
.L_x_7:
[----:B------:R-:W-:Y:S05]  /*0a40*/  @!P2 BRA `(.L_x_8) ;  /* 0x000000600054a947 */ /* 0x000fea0003800000 */
[----:B------:R-:W-:-:S13]  /*0a50*/  ISETP.GT.U32.AND P1, PT, R10, 0x1, PT ;  /* 0x000000010a00780c */ /* 0x000fda0003f24070 */
[----:B------:R-:W-:Y:S05]  /*0a60*/  @P1 EXIT ;  /* 0x000000000000194d */ /* 0x000fea0003800000 */
[----:B------:R-:W-:Y:S01]  /*0a70*/  ULDC.64 UR6, c[0x0][0x750] ;  /* 0x0001d40000067ab9 */ /* 0x000fe20000000a00 */
[----:B------:R-:W-:Y:S01]  /*0a80*/  PRMT R14, RZ, 0x7610, R14 ;  /* 0x00007610ff0e7816 */ /* 0x000fe2000000000e */
[----:B------:R-:W-:Y:S01]  /*0a90*/  IMAD.MOV.U32 R149, RZ, RZ, -0x1 ;  /* 0xffffffffff957424 */ /* 0x000fe200078e00ff */
[----:B------:R-:W-:Y:S01]  /*0aa0*/  ISETP.GE.U32.AND P1, PT, R2, UR6, PT ;  /* 0x0000000602007c0c */ /* 0x000fe2000bf26070 */
[----:B------:R-:W-:Y:S02]  /*0ab0*/  IMAD.MOV.U32 R10, RZ, RZ, -0x1 ;  /* 0xffffffffff0a7424 */ /* 0x000fe400078e00ff */
[----:B------:R-:W-:Y:S01]  /*0ac0*/  IMAD.MOV.U32 R6, RZ, RZ, -0x1 ;  /* 0xffffffffff067424 */ /* 0x000fe200078e00ff */
[----:B------:R-:W-:-:S13]  /*0ad0*/  ISETP.GE.U32.AND.EX P1, PT, R3, UR7, PT, P1 ;  /* 0x0000000703007c0c */ /* 0x000fda000bf26110 */
[----:B------:R-:W-:Y:S05]  /*0ae0*/  @P1 BRA `(.L_x_9) ;  /* 0x0000000400281947 */ /* 0x000fea0003800000 */
[----:B------:R-:W0:Y:S01]  /*0af0*/  LDC.64 R24, c[0x0][0x728] ;  /* 0x0001ca00ff187b82 */ /* 0x000e220000000a00 */
[----:B------:R-:W-:Y:S02]  /*0b00*/  IMAD.MOV.U32 R14, RZ, RZ, R2 ;  /* 0x000000ffff0e7224 */ /* 0x000fe400078e0002 */
[----:B------:R-:W-:-:S05]  /*0b10*/  IMAD.MOV.U32 R15, RZ, RZ, R3 ;  /* 0x000000ffff0f7224 */ /* 0x000fca00078e0003 */
[----:B------:R-:W1:Y:S08]  /*0b20*/  LDC R6, c[0x0][0x730] ;  /* 0x0001cc00ff067b82 */ /* 0x000e700000000800 */
[----:B------:R-:W2:Y:S01]  /*0b30*/  LDC.64 R26, c[0x0][0x720] ;  /* 0x0001c800ff1a7b82 */ /* 0x000ea20000000a00 */
[----:B0-----:R-:W-:-:S04]  /*0b40*/  ISETP.NE.U32.AND P1, PT, R24, RZ, PT ;  /* 0x000000ff1800720c */ /* 0x001fc80003f25070 */
[----:B------:R-:W-:-:S13]  /*0b50*/  ISETP.NE.AND.EX P1, PT, R25, RZ, PT, P1 ;  /* 0x000000ff1900720c */ /* 0x000fda0003f25310 */
[----:B-12---:R-:W-:Y:S05]  /*0b60*/  @!P1 BRA `(.L_x_10) ;  /* 0x0000000000289947 */ /* 0x006fea0003800000 */
[----:B------:R-:W0:Y:S02]  /*0b70*/  LDC R19, c[0x0][0x734] ;  /* 0x0001cd00ff137b82 */ /* 0x000e240000000800 */
[----:B0-----:R-:W-:-:S05]  /*0b80*/  IADD3 R19, P1, R2, R19, RZ ;  /* 0x0000001302137210 */ /* 0x001fca0007f3e0ff */
[----:B------:R-:W-:-:S04]  /*0b90*/  IMAD.X R21, RZ, RZ, R3, P1 ;  /* 0x000000ffff157224 */ /* 0x000fc800008e0603 */
[----:B------:R-:W-:-:S04]  /*0ba0*/  IMAD.WIDE.U32 R14, R21, R24, RZ ;  /* 0x00000018150e7225 */ /* 0x000fc800078e00ff */
[----:B------:R-:W-:-:S04]  /*0bb0*/  IMAD.WIDE.U32 R16, P1, R19, R25, R14 ;  /* 0x0000001913107225 */ /* 0x000fc8000782000e */
[----:B------:R-:W-:-:S04]  /*0bc0*/  IMAD.WIDE.U32 R14, R19, R24, RZ ;  /* 0x00000018130e7225 */ /* 0x000fc800078e00ff */
[----:B------:R-:W-:Y:S01]  /*0bd0*/  IMAD.X R19, RZ, RZ, RZ, P1 ;  /* 0x000000ffff137224 */ /* 0x000fe200008e06ff */
[----:B------:R-:W-:Y:S01]  /*0be0*/  IADD3 RZ, P1, R15, R16, RZ ;  /* 0x000000100fff7210 */ /* 0x000fe20007f3e0ff */
[----:B------:R-:W-:-:S04]  /*0bf0*/  IMAD.MOV.U32 R18, RZ, RZ, R17 ;  /* 0x000000ffff127224 */ /* 0x000fc800078e0011 */
[----:B------:R-:W-:-:S08]  /*0c00*/  IMAD.WIDE.U32.X R14, R21, R25, R18, P1 ;  /* 0x00000019150e7225 */ /* 0x000fd000008e0412 */
.L_x_10:
[----:B------:R-:W0:Y:S01]  /*0c10*/  LDC.64 R24, c[0x0][0x740] ;  /* 0x0001d000ff187b82 */ /* 0x000e220000000a00 */
[--C-:B------:R-:W-:Y:S01]  /*0c20*/  SHF.R.U64 R28, R14, R6, R15.reuse ;  /* 0x000000060e1c7219 */ /* 0x100fe2000000120f */
[----:B------:R-:W-:Y:S01]  /*0c30*/  IMAD R31, R13, R22, R8 ;  /* 0x000000160d1f7224 */ /* 0x000fe200078e0208 */
[----:B------:R-:W-:Y:S01]  /*0c40*/  SHF.R.U32.HI R6, RZ, R6, R15 ;  /* 0x00000006ff067219 */ /* 0x000fe2000001160f */
[----:B------:R-:W-:Y:S01]  /*0c50*/  IMAD.MOV.U32 R23, RZ, RZ, 0x1 ;  /* 0x00000001ff177424 */ /* 0x000fe200078e00ff */
[----:B------:R-:W-:-:S03]  /*0c60*/  IADD3 R9, P1, RZ, -R28, RZ ;  /* 0x8000001cff097210 */ /* 0x000fc60007f3e0ff */
[----:B------:R-:W1:Y:S02]  /*0c70*/  LDC R10, c[0x0][0x718] ;  /* 0x0001c600ff0a7b82 */ /* 0x000e640000000800 */
[----:B------:R-:W-:-:S04]  /*0c80*/  IMAD.X R15, RZ, RZ, ~R6, P1 ;  /* 0x000000ffff0f7224 */ /* 0x000fc800008e0e06 */
[-C--:B------:R-:W-:Y:S02]  /*0c90*/  IMAD R6, R15, R26.reuse, RZ ;  /* 0x0000001a0f067224 */ /* 0x080fe400078e02ff */
[----:B------:R-:W2:Y:S01]  /*0ca0*/  LDC R17, c[0x0][0x708] ;  /* 0x0001c200ff117b82 */ /* 0x000ea20000000800 */
[----:B------:R-:W-:-:S04]  /*0cb0*/  IMAD.WIDE.U32 R14, R9, R26, R2 ;  /* 0x0000001a090e7225 */ /* 0x000fc800078e0002 */
[----:B------:R-:W-:-:S03]  /*0cc0*/  IMAD R9, R9, R27, R6 ;  /* 0x0000001b09097224 */ /* 0x000fc600078e0206 */
[----:B------:R-:W3:Y:S01]  /*0cd0*/  LDC R18, c[0x0][0x758] ;  /* 0x0001d600ff127b82 */ /* 0x000ee20000000800 */
[----:B0-----:R-:W-:Y:S01]  /*0ce0*/  ISETP.NE.U32.AND P1, PT, R24, RZ, PT ;  /* 0x000000ff1800720c */ /* 0x001fe20003f25070 */
[----:B------:R-:W-:Y:S02]  /*0cf0*/  IMAD.IADD R9, R15, 0x1, R9 ;  /* 0x000000010f097824 */ /* 0x000fe400078e0209 */
[----:B------:R-:W-:Y:S01]  /*0d00*/  IMAD.MOV.U32 R15, RZ, RZ, -0x1 ;  /* 0xffffffffff0f7424 */ /* 0x000fe200078e00ff */
[----:B------:R-:W-:-:S03]  /*0d10*/  ISETP.NE.AND.EX P1, PT, R25, RZ, PT, P1 ;  /* 0x000000ff1900720c */ /* 0x000fc60003f25310 */
[----:B------:R-:W0:Y:S01]  /*0d20*/  LDC R149, c[0x0][0x700] ;  /* 0x0001c000ff957b82 */ /* 0x000e220000000800 */
[-CC-:B-1----:R-:W-:Y:S02]  /*0d30*/  SHF.R.U64 R21, R14, R10.reuse, R9.reuse ;  /* 0x0000000a0e157219 */ /* 0x182fe40000001209 */
[----:B------:R-:W-:-:S05]  /*0d40*/  SHF.R.U32.HI R6, RZ, R10, R9 ;  /* 0x0000000aff067219 */ /* 0x000fca0000011609 */
[----:B------:R-:W1:Y:S01]  /*0d50*/  LDC R20, c[0x0][0x748] ;  /* 0x0001d200ff147b82 */ /* 0x000e620000000800 */
[-CC-:B--2---:R-:W-:Y:S02]  /*0d60*/  SHF.R.U64 R29, R21, R17.reuse, R6.reuse ;  /* 0x00000011151d7219 */ /* 0x184fe40000001206 */
[----:B------:R-:W-:-:S05]  /*0d70*/  SHF.R.U32.HI R9, RZ, R17, R6 ;  /* 0x00000011ff097219 */ /* 0x000fca0000011606 */
[----:B------:R-:W2:Y:S01]  /*0d80*/  LDC R26, c[0x0][0x738] ;  /* 0x0001ce00ff1a7b82 */ /* 0x000ea20000000800 */
[-CC-:B---3--:R-:W-:Y:S02]  /*0d90*/  SHF.R.U64 R22, R29, R18.reuse, R9.reuse ;  /* 0x000000121d167219 */ /* 0x188fe40000001209 */
[-C--:B------:R-:W-:Y:S02]  /*0da0*/  SHF.L.U32 R6, R15, R18.reuse, RZ ;  /* 0x000000120f067219 */ /* 0x080fe400000006ff */
[----:B------:R-:W-:Y:S01]  /*0db0*/  SHF.R.U32.HI R9, RZ, R18, R9 ;  /* 0x00000012ff097219 */ /* 0x000fe20000011609 */
[----:B------:R-:W-:Y:S01]  /*0dc0*/  IMAD.MOV.U32 R8, RZ, RZ, R22 ;  /* 0x000000ffff087224 */ /* 0x000fe200078e0016 */
[----:B------:R-:W-:Y:S01]  /*0dd0*/  LOP3.LUT R10, RZ, R6, RZ, 0x33, !PT ;  /* 0x00000006ff0a7212 */ /* 0x000fe200078e33ff */
[----:B------:R-:W3:Y:S01]  /*0de0*/  LDC R27, c[0x0][0x710] ;  /* 0x0001c400ff1b7b82 */ /* 0x000ee20000000800 */
[----:B------:R-:W-:Y:S05]  /*0df0*/  @!P1 BRA `(.L_x_11) ;  /* 0x0000000000289947 */ /* 0x000fea0003800000 */
[----:B------:R-:W4:Y:S02]  /*0e00*/  LDC R13, c[0x0][0x74c] ;  /* 0x0001d300ff0d7b82 */ /* 0x000f240000000800 */
[----:B----4-:R-:W-:-:S05]  /*0e10*/  IADD3 R13, P1, R22, R13, RZ ;  /* 0x0000000d160d7210 */ /* 0x010fca0007f3e0ff */
        /* <DEDUP_REMOVED lines=8> */
.L_x_11:
[----:B-1----:R-:W-:Y:S01]  /*0ea0*/  SHF.R.U64 R8, R8, R20, R9 ;  /* 0x0000001408087219 */ /* 0x002fe20000001209 */
[----:B------:R-:W-:Y:S01]  /*0eb0*/  IMAD.MOV.U32 R14, RZ, RZ, 0x1 ;  /* 0x00000001ff0e7424 */ /* 0x000fe200078e00ff */
[----:B------:R-:W-:Y:S01]  /*0ec0*/  LOP3.LUT R9, R29, R10, RZ, 0xc0, !PT ;  /* 0x0000000a1d097212 */ /* 0x000fe200078ec0ff */
[----:B0-----:R-:W-:Y:S01]  /*0ed0*/  VIADD R10, R149, 0xffffffff ;  /* 0xffffffff950a7836 */ /* 0x001fe20000000000 */
[----:B------:R-:W-:Y:S01]  /*0ee0*/  SHF.L.U32 R6, R23, R18, RZ ;  /* 0x0000001217067219 */ /* 0x000fe200000006ff */
[----:B------:R-:W-:Y:S01]  /*0ef0*/  IMAD.MOV R13, RZ, RZ, -R8 ;  /* 0x000000ffff0d7224 */ /* 0x000fe200078e0a08 */
[----:B------:R-:W-:Y:S02]  /*0f00*/  SEL R12, R12, R31, !P4 ;  /* 0x0000001f0c0c7207 */ /* 0x000fe40006000000 */
[----:B------:R-:W-:Y:S01]  /*0f10*/  LOP3.LUT R10, R21, R10, RZ, 0xc0, !PT ;  /* 0x0000000a150a7212 */ /* 0x000fe200078ec0ff */
[----:B------:R-:W-:Y:S02]  /*0f20*/  IMAD R9, R6, R8, R9 ;  /* 0x0000000806097224 */ /* 0x000fe400078e0209 */
[----:B--2---:R-:W-:-:S02]  /*0f30*/  IMAD R6, R13, R26, R22 ;  /* 0x0000001a0d067224 */ /* 0x004fc400078e0216 */
[----:B---3--:R-:W-:Y:S02]  /*0f40*/  IMAD R12, R9, R27, R12 ;  /* 0x0000001b090c7224 */ /* 0x008fe400078e020c */
[----:B------:R-:W-:Y:S02]  /*0f50*/  IMAD R149, R6, R149, R10 ;  /* 0x0000009506957224 */ /* 0x000fe400078e020a */
[----:B------:R-:W-:-:S03]  /*0f60*/  IMAD.MOV.U32 R6, RZ, RZ, R28 ;  /* 0x000000ffff067224 */ /* 0x000fc600078e001c */
[----:B------:R-:W-:Y:S02]  /*0f70*/  SEL R10, R149, R12, !P4 ;  /* 0x0000000c950a7207 */ /* 0x000fe40006000000 */
[----:B------:R-:W-:-:S07]  /*0f80*/  SEL R149, R12, R149, !P4 ;  /* 0x000000950c957207 */ /* 0x000fce0006000000 */
.L_x_9:
[----:B------:R-:W-:-:S08]  /*0f90*/  NOP ;  /* 0x0000000000007918 */ /* 0x000fd00000000000 */
[----:B------:R-:W0:Y:S02]  /*0fa0*/  USETMAXREG.TRY_ALLOC.CTAPOOL UP0, 0xe8 ;  /* 0x000000e8000079c8 */ /* 0x000e240008000600 */
[----:B0-----:R-:W-:-:S13]  /*0fb0*/  PLOP3.LUT P1, PT, PT, PT, UP0, 0x80, 0x0 ;  /* 0x000000000000781c */ /* 0x001fda0003f2f008 */
[----:B------:R-:W-:Y:S05]  /*0fc0*/  @!P1 BRA `(.L_x_9) ;  /* 0xfffffffc00f09947 */ /* 0x000fea000383ffff */
[----:B------:R-:W-:Y:S01]  /*0fd0*/  ULDC.64 UR6, c[0x0][0x698] ;  /* 0x0001a60000067ab9 */ /* 0x000fe20000000a00 */
[----:B------:R-:W-:Y:S01]  /*0fe0*/  ULDC.64 UR14, c[0x0][0x208] ;  /* 0x00008200000e7ab9 */ /* 0x000fe20000000a00 */
[----:B------:R-:W-:-:S04]  /*0ff0*/  ISETP.NE.U32.AND P1, PT, RZ, UR6, PT ;  /* 0x00000006ff007c0c */ /* 0x000fc8000bf25070 */
[----:B------:R-:W-:-:S13]  /*1000*/  ISETP.NE.AND.EX P1, PT, RZ, UR7, PT, P1 ;  /* 0x00000007ff007c0c */ /* 0x000fda000bf25310 */
[----:B------:R-:W-:Y:S05]  /*1010*/  @!P1 BRA `(.L_x_12) ;  /* 0x00000000001c9947 */ /* 0x000fea0003800000 */
[----:B------:R-:W0:Y:S02]  /*1020*/  LDC.64 R8, c[0x0][0x698] ;  /* 0x0001a600ff087b82 */ /* 0x000e240000000a00 */
[----:B0-----:R-:W2:Y:S02]  /*1030*/  LDG.E.64 R8, desc[UR14][R8.64] ;  /* 0x0000000e08087981 */ /* 0x001ea4000c1e1b00 */
[----:B--2---:R-:W-:-:S04]  /*1040*/  ISETP.NE.U32.AND P1, PT, R8, RZ, PT ;  /* 0x000000ff0800720c */ /* 0x004fc80003f25070 */
[----:B------:R-:W-:-:S13]  /*1050*/  ISETP.NE.AND.EX P1, PT, R9, RZ, PT, P1 ;  /* 0x000000ff0900720c */ /* 0x000fda0003f25310 */
[----:B------:R-:W-:Y:S05]  /*1060*/  @!P1 BRA `(.L_x_12) ;  /* 0x0000000000089947 */ /* 0x000fea0003800000 */
[----:B------:R0:W5:Y:S01]  /*1070*/  LD.E R136, desc[UR14][R8.64] ;  /* 0x0000000e08887980 */ /* 0x000162000c101900 */
[----:B------:R-:W-:Y:S05]  /*1080*/  BRA `(.L_x_13) ;  /* 0x0000000000207947 */ /* 0x000fea0003800000 */
.L_x_12:
[----:B------:R-:W-:Y:S02]  /*1090*/  ULDC.64 UR6, c[0x0][0x688] ;  /* 0x0001a20000067ab9 */ /* 0x000fe40000000a00 */
[----:B------:R-:W-:-:S04]  /*10a0*/  ISETP.NE.U32.AND P1, PT, RZ, UR6, PT ;  /* 0x00000006ff007c0c */ /* 0x000fc8000bf25070 */
[----:B------:R-:W-:-:S13]  /*10b0*/  ISETP.NE.AND.EX P1, PT, RZ, UR7, PT, P1 ;  /* 0x00000007ff007c0c */ /* 0x000fda000bf25310 */
[----:B------:R-:W-:Y:S05]  /*10c0*/  @!P1 BRA `(.L_x_14) ;  /* 0x00000000000c9947 */ /* 0x000fea0003800000 */
[----:B------:R-:W0:Y:S02]  /*10d0*/  LDC.64 R136, c[0x0][0x688] ;  /* 0x0001a200ff887b82 */ /* 0x000e240000000a00 */
[----:B0-----:R1:W5:Y:S01]  /*10e0*/  LDG.E R136, desc[UR14][R136.64] ;  /* 0x0000000e88887981 */ /* 0x001362000c1e1900 */
[----:B------:R-:W-:Y:S05]  /*10f0*/  BRA `(.L_x_13) ;  /* 0x0000000000047947 */ /* 0x000fea0003800000 */
.L_x_14:
[----:B------:R-:W2:Y:S02]  /*1100*/  LDC R136, c[0x0][0x680] ;  /* 0x0001a000ff887b82 */ /* 0x000ea40000000800 */
.L_x_13:
[----:B------:R-:W-:Y:S02]  /*1110*/  ULDC.64 UR6, c[0x0][0x6a0] ;  /* 0x0001a80000067ab9 */ /* 0x000fe40000000a00 */
[----:B------:R-:W-:-:S04]  /*1120*/  ISETP.NE.U32.AND P1, PT, RZ, UR6, PT ;  /* 0x00000006ff007c0c */ /* 0x000fc8000bf25070 */
[----:B------:R-:W-:-:S13]  /*1130*/  ISETP.NE.AND.EX P1, PT, RZ, UR7, PT, P1 ;  /* 0x00000007ff007c0c */ /* 0x000fda000bf25310 */
[----:B------:R-:W-:Y:S05]  /*1140*/  @!P1 BRA `(.L_x_15) ;  /* 0x00000000001c9947 */ /* 0x000fea0003800000 */
[----:B0-----:R-:W0:Y:S02]  /*1150*/  LDC.64 R8, c[0x0][0x6a0] ;  /* 0x0001a800ff087b82 */ /* 0x001e240000000a00 */
[----:B0-----:R-:W3:Y:S02]  /*1160*/  LDG.E.64 R8, desc[UR14][R8.64] ;  /* 0x0000000e08087981 */ /* 0x001ee4000c1e1b00 */
[----:B---3--:R-:W-:-:S04]  /*1170*/  ISETP.NE.U32.AND P1, PT, R8, RZ, PT ;  /* 0x000000ff0800720c */ /* 0x008fc80003f25070 */
[----:B------:R-:W-:-:S13]  /*1180*/  ISETP.NE.AND.EX P1, PT, R9, RZ, PT, P1 ;  /* 0x000000ff0900720c */ /* 0x000fda0003f25310 */
[----:B------:R-:W-:Y:S05]  /*1190*/  @!P1 BRA `(.L_x_15) ;  /* 0x0000000000089947 */ /* 0x000fea0003800000 */
[----:B-1----:R0:W5:Y:S01]  /*11a0*/  LD.E R137, desc[UR14][R8.64] ;  /* 0x0000000e08897980 */ /* 0x002162000c101900 */
[----:B------:R-:W-:Y:S05]  /*11b0*/  BRA `(.L_x_16) ;  /* 0x0000000000207947 */ /* 0x000fea0003800000 */
.L_x_15:
[----:B------:R-:W-:Y:S02]  /*11c0*/  ULDC.64 UR6, c[0x0][0x690] ;  /* 0x0001a40000067ab9 */ /* 0x000fe40000000a00 */
[----:B------:R-:W-:-:S04]  /*11d0*/  ISETP.NE.U32.AND P1, PT, RZ, UR6, PT ;  /* 0x00000006ff007c0c */ /* 0x000fc8000bf25070 */
[----:B------:R-:W-:-:S13]  /*11e0*/  ISETP.NE.AND.EX P1, PT, RZ, UR7, PT, P1 ;  /* 0x00000007ff007c0c */ /* 0x000fda000bf25310 */
[----:B------:R-:W-:Y:S05]  /*11f0*/  @!P1 BRA `(.L_x_17) ;  /* 0x00000000000c9947 */ /* 0x000fea0003800000 */
[----:B0-----:R-:W1:Y:S02]  /*1200*/  LDC.64 R8, c[0x0][0x690] ;  /* 0x0001a400ff087b82 */ /* 0x001e640000000a00 */
[----:B-1----:R1:W5:Y:S01]  /*1210*/  LDG.E R137, desc[UR14][R8.64] ;  /* 0x0000000e08897981 */ /* 0x002362000c1e1900 */
[----:B------:R-:W-:Y:S05]  /*1220*/  BRA `(.L_x_16) ;  /* 0x0000000000047947 */ /* 0x000fea0003800000 */
.L_x_17:
[----:B-1----:R-:W3:Y:S02]  /*1230*/  LDC R137, c[0x0][0x684] ;  /* 0x0001a100ff897b82 */ /* 0x002ee40000000800 */
.L_x_16:
[----:B------:R-:W-:-:S13]  /*1240*/  LOP3.LUT P1, RZ, R14, 0xff, RZ, 0xc0, !PT ;  /* 0x000000ff0eff7812 */ /* 0x000fda000782c0ff */
[----:B------:R-:W-:Y:S05]  /*1250*/  @!P1 EXIT ;  /* 0x000000000000994d */ /* 0x000fea0003800000 */
[----:B------:R-:W4:Y:S01]  /*1260*/  LDC.64 R138, c[0x0][0x288] ;  /* 0x0000a200ff8a7b82 */ /* 0x000f220000000a00 */
[----:B01----:R-:W-:Y:S01]  /*1270*/  IMAD.SHL.U32 R9, R140, 0x40, RZ ;  /* 0x000000408c097824 */ /* 0x003fe200078e00ff */
[----:B------:R-:W-:Y:S01]  /*1280*/  SHF.R.U32.HI R13, RZ, 0x5, R5 ;  /* 0x00000005ff0d7819 */ /* 0x000fe20000011605 */
[----:B------:R-:W-:Y:S01]  /*1290*/  IMAD.SHL.U32 R5, R141, 0x400, RZ ;  /* 0x000004008d057824 */ /* 0x000fe200078e00ff */
[----:B------:R-:W-:Y:S01]  /*12a0*/  SHF.R.U32.HI R8, RZ, 0x2, R141 ;  /* 0x00000002ff087819 */ /* 0x000fe2000001168d */
[----:B------:R-:W-:Y:S01]  /*12b0*/  ULDC.64 UR6, c[0x0][0x6c8] ;  /* 0x0001b20000067ab9 */ /* 0x000fe20000000a00 */
[----:B------:R-:W-:Y:S01]  /*12c0*/  LOP3.LUT R12, R9, 0x3800, RZ, 0xc0, !PT ;  /* 0x00003800090c7812 */ /* 0x000fe200078ec0ff */
[----:B------:R-:W-:Y:S01]  /*12d0*/  IMAD.SHL.U32 R9, R13, 0x10, RZ ;  /* 0x000000100d097824 */ /* 0x000fe200078e00ff */
[----:B------:R-:W0:Y:S01]  /*12e0*/  LDC R15, c[0x0][0x758] ;  /* 0x0001d600ff0f7b82 */ /* 0x000e220000000800 */
[----:B------:R-:W-:Y:S01]  /*12f0*/  LOP3.LUT R8, R8, 0x7, RZ, 0xc0, !PT ;  /* 0x0000000708087812 */ /* 0x000fe200078ec0ff */
[----:B------:R-:W-:Y:S01]  /*1300*/  USHF.L.U64.HI UR5, UR6, 0x3, UR7 ;  /* 0x0000000306057899 */ /* 0x000fe20008010207 */
[----:B------:R-:W-:Y:S01]  /*1310*/  LOP3.LUT R12, R12, 0x400, R5, 0xf8, !PT ;  /* 0x000004000c0c7812 */ /* 0x000fe200078ef805 */
[----:B------:R-:W-:Y:S01]  /*1320*/  IMAD.SHL.U32 R5, R141, 0x20, RZ ;  /* 0x000000208d057824 */ /* 0x000fe200078e00ff */
[--C-:B------:R-:W-:Y:S01]  /*1330*/  LOP3.LUT R14, R9, 0xfffffff0, R8.reuse, 0xe2, !PT ;  /* 0xfffffff0090e7812 */ /* 0x100fe200078ee208 */
[----:B------:R-:W-:Y:S01]  /*1340*/  IMAD R16, R13, -0x10, -R8 ;  /* 0xfffffff00d107824 */ /* 0x000fe200078e0a08 */
[----:B------:R-:W-:Y:S01]  /*1350*/  LOP3.LUT R13, R11, 0x1, RZ, 0xc0, !PT ;  /* 0x000000010b0d7812 */ /* 0x000fe200078ec0ff */
[----:B------:R-:W-:Y:S01]  /*1360*/  IMAD.SHL.U32 R9, R141, 0x10, RZ ;  /* 0x000000108d097824 */ /* 0x000fe200078e00ff */
[----:B------:R-:W-:Y:S01]  /*1370*/  LOP3.LUT R12, R12, 0x380, R5, 0xf8, !PT ;  /* 0x000003800c0c7812 */ /* 0x000fe200078ef805 */
[----:B------:R-:W-:Y:S01]  /*1380*/  IMAD.SHL.U32 R5, R11, 0x40, RZ ;  /* 0x000000400b057824 */ /* 0x000fe200078e00ff */
[----:B------:R-:W-:Y:S01]  /*1390*/  LOP3.LUT R11, R141, 0x3, RZ, 0xc0, !PT ;  /* 0x000000038d0b7812 */ /* 0x000fe200078ec0ff */
[----:B------:R-:W-:Y:S01]  /*13a0*/  IMAD R13, R13, -0x40, R16 ;  /* 0xffffffc00d0d7824 */ /* 0x000fe200078e0210 */
[----:B------:R-:W-:Y:S01]  /*13b0*/  LOP3.LUT R12, R12, 0x20, R9, 0xf8, !PT ;  /* 0x000000200c0c7812 */ /* 0x000fe200078ef809 */
[----:B------:R-:W-:Y:S01]  /*13c0*/  IMAD.MOV.U32 R16, RZ, RZ, 0x1 ;  /* 0x00000001ff107424 */ /* 0x000fe200078e00ff */
[----:B------:R-:W-:Y:S01]  /*13d0*/  LOP3.LUT R5, R14, 0x40, R5, 0xf8, !PT ;  /* 0x000000400e057812 */ /* 0x000fe200078ef805 */
[----:B----4-:R-:W-:Y:S01]  /*13e0*/  VIADD R8, R139, 0x7f ;  /* 0x0000007f8b087836 */ /* 0x010fe20000000000 */
[----:B------:R-:W-:Y:S01]  /*13f0*/  ULDC UR7, c[0x0][0x284] ;  /* 0x0000a10000077ab9 */ /* 0x000fe20000000800 */
[----:B------:R-:W-:Y:S01]  /*1400*/  IMAD.MOV.U32 R14, RZ, RZ, -0x1 ;  /* 0xffffffffff0e7424 */ /* 0x000fe200078e00ff */
[----:B------:R-:W-:Y:S01]  /*1410*/  SHF.R.U32.HI R140, RZ, 0x7, R140 ;  /* 0x00000007ff8c7819 */ /* 0x000fe2000001168c */
[----:B------:R-:W-:Y:S01]  /*1420*/  IMAD R138, R11, -0x2, R138 ;  /* 0xfffffffe0b8a7824 */ /* 0x000fe200078e028a */
[----:B------:R-:W-:Y:S01]  /*1430*/  SHF.R.S32.HI R9, RZ, 0x1f, R8 ;  /* 0x0000001fff097819 */ /* 0x000fe20000011408 */
[----:B------:R-:W-:Y:S01]  /*1440*/  IMAD.SHL.U32 R141, R141, 0x2, RZ ;  /* 0x000000028d8d7824 */ /* 0x000fe200078e00ff */
[----:B------:R-:W-:Y:S01]  /*1450*/  LOP3.LUT R160, R4, 0x1, RZ, 0xfc, !PT ;  /* 0x0000000104a07812 */ /* 0x000fe200078efcff */
[----:B------:R-:W-:Y:S01]  /*1460*/  IMAD.MOV.U32 R143, RZ, RZ, RZ ;  /* 0x000000ffff8f7224 */ /* 0x000fe200078e00ff */
[----:B------:R-:W-:Y:S01]  /*1470*/  LEA.HI R9, R9, R8, RZ, 0x7 ;  /* 0x0000000809097211 */ /* 0x000fe200078f38ff */
[----:B------:R-:W-:Y:S01]  /*1480*/  IMAD.MOV.U32 R145, RZ, RZ, RZ ;  /* 0x000000ffff917224 */ /* 0x000fe200078e00ff */
[-C--:B0-----:R-:W-:Y:S01]  /*1490*/  SHF.L.U32 R14, R14, R15.reuse, RZ ;  /* 0x0000000f0e0e7219 */ /* 0x081fe200000006ff */
[----:B------:R-:W-:Y:S01]  /*14a0*/  VIADD R146, R13, UR7 ;  /* 0x000000070d927c36 */ /* 0x000fe20008000000 */
[----:B------:R-:W-:Y:S01]  /*14b0*/  SHF.R.S32.HI R142, RZ, 0x7, R9 ;  /* 0x00000007ff8e7819 */ /* 0x000fe20000011409 */
[----:B------:R-:W-:Y:S01]  /*14c0*/  USHF.L.U32 UR6, UR6, 0x3, URZ ;  /* 0x0000000306067899 */ /* 0x000fe2000800063f */
[----:B------:R-:W-:-:S02]  /*14d0*/  SHF.L.U32 R139, R16, R15, RZ ;  /* 0x0000000f108b7219 */ /* 0x000fc400000006ff */
[----:B------:R-:W-:Y:S02]  /*14e0*/  VIMNMX R9, RZ, R142, PT ;  /* 0x0000008eff097248 */ /* 0x000fe40003fe0100 */
[----:B------:R-:W-:Y:S02]  /*14f0*/  LOP3.LUT R144, RZ, R14, RZ, 0x33, !PT ;  /* 0x0000000eff907212 */ /* 0x000fe400078e33ff */
[----:B------:R-:W-:Y:S01]  /*1500*/  SHF.R.U32.HI R147, RZ, 0x3, R12 ;  /* 0x00000003ff937819 */ /* 0x000fe2000001160c */
[----:B------:R-:W-:-:S07]  /*1510*/  IMAD.IADD R148, R142, 0x1, -R9 ;  /* 0x000000018e947824 */ /* 0x000fce00078e0a09 */
.L_x_142:
[----:B0-----:R-:W0:Y:S01]  /*1520*/  SHFL.IDX PT, R8, R140, RZ, 0x1f ;  /* 0x00001fff8c087589 */ /* 0x001e2200000e0000 */
[----:B-1----:R-:W1:Y:S01]  /*1530*/  S2UR UR10, SR_CgaCtaId ;  /* 0x00000000000a79c3 */ /* 0x002e620000008800 */
[----:B------:R-:W-:Y:S01]  /*1540*/  ISETP.GE.AND P1, PT, R148, 0x1, PT ;  /* 0x000000019400780c */ /* 0x000fe20003f26270 */
[----:B------:R-:W-:Y:S01]  /*1550*/  UMOV UR9, 0x400 ;  /* 0x0000040000097882 */ /* 0x000fe20000000000 */
[----:B------:R-:W-:Y:S02]  /*1560*/  CS2R R56, SRZ ;  /* 0x0000000000387805 */ /* 0x000fe4000001ff00 */
[----:B------:R-:W-:Y:S02]  /*1570*/  CS2R R58, SRZ ;  /* 0x00000000003a7805 */ /* 0x000fe4000001ff00 */
[----:B------:R-:W-:Y:S02]  /*1580*/  CS2R R60, SRZ ;  /* 0x00000000003c7805 */ /* 0x000fe4000001ff00 */
[----:B------:R-:W-:-:S02]  /*1590*/  CS2R R62, SRZ ;  /* 0x00000000003e7805 */ /* 0x000fc4000001ff00 */
[----:B------:R-:W-:Y:S02]  /*15a0*/  CS2R R64, SRZ ;  /* 0x0000000000407805 */ /* 0x000fe4000001ff00 */
[----:B------:R-:W-:Y:S02]  /*15b0*/  CS2R R66, SRZ ;  /* 0x0000000000427805 */ /* 0x000fe4000001ff00 */
        /* <DEDUP_REMOVED lines=14> */
[----:B0-----:R-:W-:Y:S01]  /*16a0*/  R2UR UR7, R8 ;  /* 0x00000000080772ca */ /* 0x001fe200000e0000 */
[----:B-1----:R-:W-:Y:S01]  /*16b0*/  ULEA UR9, UR10, UR9, 0x18 ;  /* 0x000000090a097291 */ /* 0x002fe2000f8ec03f */
        /* <DEDUP_REMOVED lines=10> */
[----:B------:R-:W-:Y:S01]  /*1760*/  CS2R R52, SRZ ;  /* 0x0000000000347805 */ /* 0x000fe2000001ff00 */
[----:B------:R-:W-:Y:S01]  /*1770*/  ULEA.HI UR8, UR7, UR7, URZ, 0x1 ;  /* 0x0000000707087291 */ /* 0x000fe2000f8f083f */
[----:B------:R-:W-:-:S03]  /*1780*/  CS2R R54, SRZ ;  /* 0x0000000000367805 */ /* 0x000fc6000001ff00 */
[----:B------:R-:W-:-:S04]  /*1790*/  ULOP3.LUT UR8, UR8, 0xffffe, URZ, 0xc0, !UPT ;  /* 0x000ffffe08087892 */ /* 0x000fc8000f8ec03f */
[----:B------:R-:W-:-:S04]  /*17a0*/  UIADD3 UR8, UR7, -UR8, URZ ;  /* 0x8000000807087290 */ /* 0x000fc8000fffe03f */
[----:B------:R-:W-:Y:S01]  /*17b0*/  ULEA UR8, UR8, UR9, 0xc ;  /* 0x0000000908087291 */ /* 0x000fe2000f8e603f */
[----:B--234-:R-:W-:Y:S11]  /*17c0*/  @!P1 BRA `(.L_x_18) ;  /* 0x0000000400289947 */ /* 0x01cff60003800000 */
[----:B------:R-:W-:Y:S01]  /*17d0*/  UIADD3 UR8, UR8, 0x180, URZ ;  /* 0x0000018008087890 */ /* 0x000fe2000fffe03f */
[----:B------:R-:W-:Y:S01]  /*17e0*/  R2UR UR7, R145 ;  /* 0x00000000910772ca */ /* 0x000fe200000e0000 */
[----:B------:R-:W-:Y:S01]  /*17f0*/  IMAD.MOV.U32 R8, RZ, RZ, R148 ;  /* 0x000000ffff087224 */ /* 0x000fe200078e0094 */
[----:B------:R-:W-:Y:S01]  /*1800*/  UPLOP3.LUT UP0, UPT, UPT, UPT, UPT, 0x40, 0x0 ;  /* 0x000000000000789c */ /* 0x000fe20003f0e870 */
[----:B------:R-:W-:Y:S01]  /*1810*/  IMAD.MOV.U32 R9, RZ, RZ, R143 ;  /* 0x000000ffff097224 */ /* 0x000fe200078e008f */
[----:B------:R-:W-:Y:S01]  /*1820*/  USHF.R.U32.HI UR8, URZ, 0x4, UR8 ;  /* 0x000000043f087899 */ /* 0x000fe20008011608 */
[----:B------:R-:W-:-:S03]  /*1830*/  IMAD.MOV.U32 R11, RZ, RZ, R145 ;  /* 0x000000ffff0b7224 */ /* 0x000fc600078e0091 */
[----:B------:R-:W-:-:S04]  /*1840*/  ULOP3.LUT UR8, UR8, 0x3fff, URZ, 0xc0, !UPT ;  /* 0x00003fff08087892 */ /* 0x000fc8000f8ec03f */
[----:B------:R-:W-:-:S12]  /*1850*/  ULOP3.LUT UR16, UR8, 0x10000, URZ, 0xfc, !UPT ;  /* 0x0001000008107892 */ /* 0x000fd8000f8efc3f */
.L_x_25:
[----:B------:R-:W-:-:S13]  /*1860*/  ISETP.NE.AND P2, PT, R160, 0x3, PT ;  /* 0x00000003a000780c */ /* 0x000fda0003f45270 */
[----:B01--4-:R-:W-:Y:S05]  /*1870*/  @!P2 BRA `(.L_x_19) ;  /* 0x000000000004a947 */ /* 0x013fea0003800000 */
[----:B------:R-:W-:Y:S01]  /*1880*/  BPT.TRAP 0x1 ;  /* 0x000000040000795c */ /* 0x000fe20000300000 */
.L_x_19:
[----:B------:R-:W0:Y:S01]  /*1890*/  S2UR UR9, SR_CgaCtaId ;  /* 0x00000000000979c3 */ /* 0x000e220000008800 */
[----:B------:R-:W-:Y:S01]  /*18a0*/  UMOV UR8, 0x400 ;  /* 0x0000040000087882 */ /* 0x000fe20000000000 */
[----:B------:R-:W-:Y:S01]  /*18b0*/  SHF.L.U32 R13, R9, 0x1f, RZ ;  /* 0x0000001f090d7819 */ /* 0x000fe200000006ff */
[----:B0-----:R-:W-:-:S04]  /*18c0*/  ULEA UR17, UR9, UR8, 0x18 ;  /* 0x0000000809117291 */ /* 0x001fc8000f8ec03f */
[----:B------:R-:W-:-:S09]  /*18d0*/  ULEA UR8, UR7, UR17, 0x3 ;  /* 0x0000001107087291 */ /* 0x000fd2000f8e183f */
[----:B------:R0:W1:Y:S01]  /*18e0*/  SYNCS.PHASECHK.TRANS64.TRYWAIT P1, [UR8], R13 ;  /* 0x0000000dff0075a7 */ /* 0x0000620008020148 */
[----:B------:R-:W-:Y:S05]  /*18f0*/  @!P2 BRA `(.L_x_20) ;  /* 0x000000000004a947 */ /* 0x000fea0003800000 */
[----:B------:R-:W-:Y:S01]  /*1900*/  BPT.TRAP 0x1 ;  /* 0x000000040000795c */ /* 0x000fe20000300000 */
.L_x_20:
[----:B------:R-:W-:-:S04]  /*1910*/  IMAD.U32 R12, RZ, RZ, UR7 ;  /* 0x00000007ff0c7e24 */ /* 0x000fc8000f8e00ff */
[----:B------:R-:W-:Y:S01]  /*1920*/  IMAD R12, R12, 0x1000, R147 ;  /* 0x000010000c0c7824 */ /* 0x000fe200078e0293 */
[----:B-1----:R-:W-:Y:S06]  /*1930*/  @P1 BRA `(.L_x_21) ;  /* 0x0000000000081947 */ /* 0x002fec0003800000 */
[----:B------:R-:W1:Y:S02]  /*1940*/  SYNCS.PHASECHK.TRANS64.TRYWAIT P1, [UR8], R13 ;  /* 0x0000000dff0075a7 */ /* 0x000e640008020148 */
[----:B-1----:R-:W-:Y:S05]  /*1950*/  @!P1 BRA `(.L_x_22) ;  /* 0x0000006800b49947 */ /* 0x002fea0003800000 */
.L_x_21:
[----:B------:R-:W-:Y:S01]  /*1960*/  LDS R88, [R12+UR17+0x30180] ;  /* 0x030180110c587984 */ /* 0x000fe20008000800 */
[----:B------:R-:W-:Y:S02]  /*1970*/  UIADD3 UR8, UR17, 0x20180, URZ ;  /* 0x0002018011087890 */ /* 0x000fe4000fffe03f */
[----:B------:R-:W-:Y:S01]  /*1980*/  ULEA UR13, UR7, UR16, 0xa ;  /* 0x00000010070d7291 */ /* 0x000fe2000f8e503f */
[----:B------:R-:W-:Y:S01]  /*1990*/  LDS R89, [R12+UR17+0x30980] ;  /* 0x030980110c597984 */ /* 0x000fe20008000800 */
[----:B------:R-:W-:Y:S01]  /*19a0*/  USHF.R.U32.HI UR8, URZ, 0x4, UR8 ;  /* 0x000000043f087899 */ /* 0x000fe20008011608 */
[----:B------:R-:W-:Y:S02]  /*19b0*/  UMOV UR9, 0x80000020 ;  /* 0x8000002000097882 */ /* 0x000fe40000000000 */
[----:B------:R-:W-:Y:S01]  /*19c0*/  LDS R90, [R12+UR17+0x30188] ;  /* 0x030188110c5a7984 */ /* 0x000fe20008000800 */
[----:B------:R-:W-:Y:S01]  /*19d0*/  ULOP3.LUT UR8, UR8, 0x3fff, URZ, 0xc0, !UPT ;  /* 0x00003fff08087892 */ /* 0x000fe2000f8ec03f */
[----:B------:R-:W-:-:S02]  /*19e0*/  UMOV UR11, 0x40000040 ;  /* 0x40000040000b7882 */ /* 0x000fc40000000000 */
[----:B------:R-:W4:Y:S01]  /*19f0*/  LDS R91, [R12+UR17+0x30988] ;  /* 0x030988110c5b7984 */ /* 0x000f220008000800 */
[----:B------:R-:W-:-:S04]  /*1a00*/  ULOP3.LUT UR8, UR8, 0x10000, URZ, 0xfc, !UPT ;  /* 0x0001000008087892 */ /* 0x000fc8000f8efc3f */
[----:B------:R-:W-:-:S03]  /*1a10*/  ULEA UR12, UR7, UR8, 0x9 ;  /* 0x00000008070c7291 */ /* 0x000fc6000f8e483f */
[----:B------:R-:W-:-:S04]  /*1a20*/  UMOV UR8, UR13 ;  /* 0x0000000d00087c82 */ /* 0x000fc80008000000 */
[----:B------:R-:W-:Y:S01]  /*1a30*/  UMOV UR10, UR12 ;  /* 0x0000000c000a7c82 */ /* 0x000fe20008000000 */
[----:B----4-:R-:W-:-:S06]  /*1a40*/  WARPGROUP.ARRIVE ;  /* 0x00000000000079c5 */ /* 0x010fcc0000000000 */
[----:B------:R-:W-:Y:S01]  /*1a50*/  IGMMA.SP.64x64x64.S8.S8 R56, gdesc[UR8], R56, UP0, R88 ;  /* 0x02005800083879f1 */ /* 0x000fe2000bf41238 */
[----:B------:R-:W-:Y:S01]  /*1a60*/  UIADD3 UR8, UR13, 0x200, URZ ;  /* 0x000002000d087890 */ /* 0x000fe2000fffe03f */
[----:B------:R-:W-:-:S08]  /*1a70*/  UMOV UR9, 0x80000020 ;  /* 0x8000002000097882 */ /* 0x000fd00000000000 */
[----:B------:R-:W-:Y:S01]  /*1a80*/  IGMMA.SP.64x64x64.S8.S8 R24, gdesc[UR8], R24, UP0, R89 ;  /* 0x02005900081879f1 */ /* 0x000fe2000bf41218 */
[----:B------:R-:W-:Y:S02]  /*1a90*/  UIADD3 UR8, UR13, 0x2, URZ ;  /* 0x000000020d087890 */ /* 0x000fe4000fffe03f */
[----:B------:R-:W-:Y:S01]  /*1aa0*/  UIADD3 UR10, UR12, 0x4, URZ ;  /* 0x000000040c0a7890 */ /* 0x000fe2000fffe03f */
[----:B------:R-:W-:Y:S01]  /*1ab0*/  UMOV UR9, 0x80000020 ;  /* 0x8000002000097882 */ /* 0x000fe20000000000 */
[----:B------:R-:W-:-:S07]  /*1ac0*/  UMOV UR11, 0x40000040 ;  /* 0x40000040000b7882 */ /* 0x000fce0000000000 */
[----:B------:R-:W-:Y:S01]  /*1ad0*/  IGMMA.SP.64x64x64.S8.S8 R56, gdesc[UR8], R56, R90 ;  /* 0x02005a00083879f1 */ /* 0x000fe20008741238 */
[----:B------:R-:W-:Y:S01]  /*1ae0*/  UIADD3 UR8, UR13, 0x202, URZ ;  /* 0x000002020d087890 */ /* 0x000fe2000fffe03f */
[----:B------:R-:W-:-:S08]  /*1af0*/  UMOV UR9, 0x80000020 ;  /* 0x8000002000097882 */ /* 0x000fd00000000000 */
[----:B------:R-:W-:Y:S03]  /*1b00*/  IGMMA.SP.64x64x64.S8.S8 R24, gdesc[UR8], R24, R91, gsb0 ;  /* 0x02005b00081879f1 */ /* 0x000fe60008041218 */
[----:B------:R-:W-:Y:S02]  /*1b10*/  WARPGROUP.DEPBAR.LE gsb0, 0x0 ;  /* 0x00008000000079c5 */ /* 0x000fe40000010000 */
[----:B------:R-:W-:Y:S05]  /*1b20*/  @!P2 BRA `(.L_x_23) ;  /* 0x000000000004a947 */ /* 0x000fea0003800000 */
[----:B------:R-:W-:Y:S01]  /*1b30*/  BPT.TRAP 0x1 ;  /* 0x000000040000795c */ /* 0x000fe20000300000 */
.L_x_23:
[----:B------:R-:W-:Y:S02]  /*1b40*/  @P0 LEA R12, R11, UR17, 0x3 ;  /* 0x000000110b0c0c11 */ /* 0x000fe4000f8e18ff */
[----:B------:R-:W-:-:S03]  /*1b50*/  ISETP.GT.U32.AND P1, PT, R4, 0x1, PT ;  /* 0x000000010400780c */ /* 0x000fc60003f24070 */
[----:B------:R-:W-:-:S05]  /*1b60*/  @P0 VIADD R12, R12, 0x40 ;  /* 0x000000400c0c0836 */ /* 0x000fca0000000000 */
[----:B------:R-:W-:-:S04]  /*1b70*/  @P0 PRMT R12, R7, 0x654, R12 ;  /* 0x00000654070c0816 */ /* 0x000fc8000000000c */
[----:B------:R4:W-:Y:S01]  /*1b80*/  @P0 SYNCS.ARRIVE.TRANS64.RED.A1T0 RZ, [R12+URZ], RZ ;  /* 0x000000ff0cff09a7 */ /* 0x0009e2000810043f */
[----:B------:R-:W-:Y:S05]  /*1b90*/  @P1 BRA `(.L_x_24) ;  /* 0x0000000000041947 */ /* 0x000fea0003800000 */
[----:B------:R-:W-:Y:S01]  /*1ba0*/  BPT.TRAP 0x1 ;  /* 0x000000040000795c */ /* 0x000fe20000300000 */
.L_x_24:
[----:B------:R-:W-:Y:S01]  /*1bb0*/  UIADD3 UR7, UR7, 0x1, URZ ;  /* 0x0000000107077890 */ /* 0x000fe2000fffe03f */
[C---:B------:R-:W-:Y:S01]  /*1bc0*/  ISETP.GT.AND P2, PT, R8.reuse, 0x1, PT ;  /* 0x000000010800780c */ /* 0x040fe20003f44270 */
[----:B------:R-:W-:Y:S02]  /*1bd0*/  VIADD R11, R11, 0x1 ;  /* 0x000000010b0b7836 */ /* 0x000fe40000000000 */
[----:B------:R-:W-:Y:S01]  /*1be0*/  UISETP.NE.AND UP0, UPT, UR7, 0x8, UPT ;  /* 0x000000080700788c */ /* 0x000fe2000bf05270 */
[----:B------:R-:W-:Y:S02]  /*1bf0*/  VIADD R8, R8, 0xffffffff ;  /* 0xffffffff08087836 */ /* 0x000fe40000000000 */
[C---:B------:R-:W-:Y:S01]  /*1c00*/  ISETP.NE.AND P1, PT, R11.reuse, 0x8, PT ;  /* 0x000000080b00780c */ /* 0x040fe20003f25270 */
[----:B------:R-:W-:Y:S02]  /*1c10*/  USEL UR8, URZ, 0x1, UP0 ;  /* 0x000000013f087887 */ /* 0x000fe40008000000 */
[----:B------:R-:W-:Y:S01]  /*1c20*/  USEL UR7, UR7, URZ, UP0 ;  /* 0x0000003f07077287 */ /* 0x000fe20008000000 */
[----:B------:R-:W-:Y:S01]  /*1c30*/  SEL R11, R11, RZ, P1 ;  /* 0x000000ff0b0b7207 */ /* 0x000fe20000800000 */
[----:B------:R-:W-:-:S02]  /*1c40*/  UPLOP3.LUT UP0, UPT, UPT, UPT, UPT, 0x80, 0x0 ;  /* 0x000000000000789c */ /* 0x000fc40003f0f070 */
[----:B------:R-:W-:Y:S01]  /*1c50*/  LOP3.LUT R9, R9, UR8, RZ, 0x3c, !PT ;  /* 0x0000000809097c12 */ /* 0x000fe2000f8e3cff */
[----:B------:R-:W-:Y:S08]  /*1c60*/  @P2 BRA `(.L_x_25) ;  /* 0xfffffff800fc2947 */ /* 0x000ff0000383ffff */
.L_x_18:
[----:B------:R-:W-:Y:S01]  /*1c70*/  IMAD.IADD R145, R142, 0x1, R145 ;  /* 0x000000018e917824 */ /* 0x000fe200078e0291 */
[----:B------:R-:W-:Y:S01]  /*1c80*/  SHF.R.S32.HI R153, RZ, 0x1f, R6 ;  /* 0x0000001fff997819 */ /* 0x000fe20000011406 */
[----:B------:R-:W-:Y:S01]  /*1c90*/  IMAD.SHL.U32 R150, R149, 0x100, RZ ;  /* 0x0000010095967824 */ /* 0x000fe200078e00ff */
[----:B------:R-:W-:Y:S01]  /*1ca0*/  ULDC.64 UR8, c[0x0][0x6d0] ;  /* 0x0001b40000087ab9 */ /* 0x000fe20000000a00 */
[----:B------:R-:W-:Y:S01]  /*1cb0*/  IMAD.SHL.U32 R151, R10, 0x40, RZ ;  /* 0x000000400a977824 */ /* 0x000fe200078e00ff */
[----:B------:R-:W-:Y:S01]  /*1cc0*/  SHF.R.U32.HI R8, RZ, 0x3, R145 ;  /* 0x00000003ff087819 */ /* 0x000fe20000011691 */
[----:B------:R-:W-:Y:S01]  /*1cd0*/  IMAD.IADD R16, R5, 0x1, R150 ;  /* 0x0000000105107824 */ /* 0x000fe200078e0296 */
[----:B------:R-:W-:Y:S01]  /*1ce0*/  ULDC UR7, c[0x0][0x288] ;  /* 0x0000a20000077ab9 */ /* 0x000fe20000000800 */
[----:B------:R-:W-:Y:S01]  /*1cf0*/  IMAD R9, R153, UR8, RZ ;  /* 0x0000000899097c24 */ /* 0x000fe2000f8e02ff */
[----:B------:R-:W-:Y:S01]  /*1d00*/  LOP3.LUT R8, R8, 0x1, RZ, 0xc0, !PT ;  /* 0x0000000108087812 */ /* 0x000fe200078ec0ff */
[----:B------:R-:W-:-:S02]  /*1d10*/  WARPGROUP.DEPBAR.LE gsb0, 0x0 ;  /* 0x00008000000079c5 */ /* 0x000fc40000010000 */
[--C-:B------:R-:W-:Y:S01]  /*1d20*/  SHF.R.S32.HI R17, RZ, 0x1f, R16.reuse ;  /* 0x0000001fff117819 */ /* 0x100fe20000011410 */
[----:B------:R-:W-:Y:S01]  /*1d30*/  IMAD R11, R6, UR9, R9 ;  /* 0x00000009060b7c24 */ /* 0x000fe2000f8e0209 */
[----:B------:R-:W-:Y:S01]  /*1d40*/  ISETP.NE.U32.AND P2, PT, R8, 0x1, PT ;  /* 0x000000010800780c */ /* 0x000fe20003f45070 */
[----:B------:R-:W-:Y:S01]  /*1d50*/  IMAD.MOV.U32 R149, RZ, RZ, -0x1 ;  /* 0xffffffffff957424 */ /* 0x000fe200078e00ff */
[----:B------:R-:W-:Y:S01]  /*1d60*/  ISETP.GE.AND P3, PT, R151, UR7, PT ;  /* 0x0000000797007c0c */ /* 0x000fe2000bf66270 */
[----:B------:R-:W-:Y:S01]  /*1d70*/  IMAD.WIDE.U32 R8, R6, UR8, R16 ;  /* 0x0000000806087c25 */ /* 0x000fe2000f8e0010 */
[----:B------:R-:W-:Y:S01]  /*1d80*/  ULDC UR8, c[0x0][0x284] ;  /* 0x0000a10000087ab9 */ /* 0x000fe20000000800 */
[----:B------:R-:W-:Y:S02]  /*1d90*/  ISETP.GT.U32.AND P1, PT, R145, 0x7, PT ;  /* 0x000000079100780c */ /* 0x000fe40003f24070 */
[----:B------:R-:W-:Y:S01]  /*1da0*/  ISETP.GE.OR P3, PT, R150, UR8, P3 ;  /* 0x0000000896007c0c */ /* 0x000fe20009f66670 */
[----:B------:R-:W-:Y:S01]  /*1db0*/  IMAD.IADD R9, R9, 0x1, R11 ;  /* 0x0000000109097824 */ /* 0x000fe200078e020b */
[----:B------:R-:W-:-:S02]  /*1dc0*/  ISETP.LT.U32.AND P1, PT, R142, 0x8, P1 ;  /* 0x000000088e00780c */ /* 0x000fc40000f21070 */
[----:B------:R-:W-:Y:S02]  /*1dd0*/  ISETP.GT.U32.AND P2, PT, R142, 0x7, !P2 ;  /* 0x000000078e00780c */ /* 0x000fe40005744070 */
[----:B----4-:R-:W-:Y:S02]  /*1de0*/  SEL R12, RZ, 0x1, !P1 ;  /* 0x00000001ff0c7807 */ /* 0x010fe40004800000 */
[----:B------:R-:W-:Y:S02]  /*1df0*/  SEL R11, RZ, 0x1, !P2 ;  /* 0x00000001ff0b7807 */ /* 0x000fe40005000000 */
[----:B------:R-:W-:Y:S02]  /*1e00*/  LOP3.LUT R145, R145, 0x7, RZ, 0xc0, !PT ;  /* 0x0000000791917812 */ /* 0x000fe400078ec0ff */
[----:B------:R-:W-:Y:S01]  /*1e10*/  LOP3.LUT R143, R11, R143, R12, 0x96, !PT ;  /* 0x0000008f0b8f7212 */ /* 0x000fe200078e960c */
[----:B------:R-:W-:Y:S06]  /*1e20*/  @P3 BRA `(.L_x_26) ;  /* 0x0000004400dc3947 */ /* 0x000fec0003800000 */
[----:B-1----:R-:W1:Y:S01]  /*1e30*/  LDC.64 R14, c[0x0][0x6c8] ;  /* 0x0001b200ff0e7b82 */ /* 0x002e620000000a00 */
[----:B------:R-:W-:Y:S01]  /*1e40*/  IMAD.WIDE R10, R10, 0x40, RZ ;  /* 0x000000400a0a7825 */ /* 0x000fe200078e02ff */
[----:B---3-5:R-:W-:Y:S01]  /*1e50*/  ISETP.NE.AND P3, PT, R137, RZ, PT ;  /* 0x000000ff8900720c */ /* 0x028fe20003f65270 */
[----:B------:R-:W-:Y:S02]  /*1e60*/  BSSY B0, `(.L_x_26) ;  /* 0x0000473000007945 */ /* 0x000fe40003800000 */
[----:B------:R-:W-:Y:S01]  /*1e70*/  IMAD.IADD R151, R138, 0x1, -R151 ;  /* 0x000000018a977824 */ /* 0x000fe200078e0a97 */
[----:B------:R-:W-:Y:S01]  /*1e80*/  LOP3.LUT R155, R10, 0x6, R141, 0xf8, !PT ;  /* 0x000000060a9b7812 */ /* 0x000fe200078ef88d */
[----:B------:R-:W-:-:S03]  /*1e90*/  IMAD.IADD R150, R146, 0x1, -R150 ;  /* 0x0000000192967824 */ /* 0x000fc600078e0a96 */
[----:B------:R-:W-:-:S04]  /*1ea0*/  ISETP.GT.AND P1, PT, R151, RZ, PT ;  /* 0x000000ff9700720c */ /* 0x000fc80003f24270 */
[----:B------:R-:W-:Y:S01]  /*1eb0*/  ISETP.GT.AND P2, PT, R150, RZ, P1 ;  /* 0x000000ff9600720c */ /* 0x000fe20000f44270 */
[-C--:B-1----:R-:W-:Y:S02]  /*1ec0*/  IMAD R12, R11, R14.reuse, RZ ;  /* 0x0000000e0b0c7224 */ /* 0x082fe400078e02ff */
[----:B------:R-:W-:-:S04]  /*1ed0*/  IMAD.WIDE.U32 R20, R155, R14, R8 ;  /* 0x0000000e9b147225 */ /* 0x000fc800078e0008 */
[----:B------:R-:W-:-:S04]  /*1ee0*/  IMAD R9, R155, R15, R12 ;  /* 0x0000000f9b097224 */ /* 0x000fc800078e020c */
[----:B------:R-:W-:Y:S01]  /*1ef0*/  IMAD.IADD R91, R21, 0x1, R9 ;  /* 0x00000001155b7824 */ /* 0x000fe200078e0209 */
[----:B------:R-:W-:Y:S06]  /*1f00*/  @!P3 BRA `(.L_x_27) ;  /* 0x00000034000cb947 */ /* 0x000fec0003800000 */
[----:B0-----:R-:W0:Y:S01]  /*1f10*/  LDC.64 R12, c[0x0][0x6b0] ;  /* 0x0001ac00ff0c7b82 */ /* 0x001e220000000a00 */
[----:B------:R-:W-:Y:S01]  /*1f20*/  ULDC.64 UR10, c[0x0][0x6b8] ;  /* 0x0001ae00000a7ab9 */ /* 0x000fe20000000a00 */
[----:B------:R-:W-:Y:S01]  /*1f30*/  ULDC.64 UR12, c[0x0][0x6a8] ;  /* 0x0001aa00000c7ab9 */ /* 0x000fe20000000a00 */
[----:B------:R-:W-:Y:S01]  /*1f40*/  IMAD R153, R153, UR10, RZ ;  /* 0x0000000a99997c24 */ /* 0x000fe2000f8e02ff */
[----:B------:R-:W-:Y:S01]  /*1f50*/  ULDC.64 UR8, c[0x0][0x6c0] ;  /* 0x0001b00000087ab9 */ /* 0x000fe20000000a00 */
[----:B------:R-:W-:-:S03]  /*1f60*/  IMAD.WIDE.U32 R88, R6, UR10, R16 ;  /* 0x0000000a06587c25 */ /* 0x000fc6000f8e0010 */
[----:B------:R-:W1:Y:S01]  /*1f70*/  LDC.64 R98, c[0x0][0x6b0] ;  /* 0x0001ac00ff627b82 */ /* 0x000e620000000a00 */
[----:B------:R-:W-:Y:S02]  /*1f80*/  IMAD R153, R6, UR11, R153 ;  /* 0x0000000b06997c24 */ /* 0x000fe4000f8e0299 */
[----:B------:R-:W-:Y:S02]  /*1f90*/  IMAD.MOV.U32 R22, RZ, RZ, R88 ;  /* 0x000000ffff167224 */ /* 0x000fe400078e0058 */
[----:B------:R-:W-:Y:S02]  /*1fa0*/  IMAD.IADD R23, R89, 0x1, R153 ;  /* 0x0000000159177824 */ /* 0x000fe400078e0299 */
[-C--:B0-----:R-:W-:Y:S02]  /*1fb0*/  IMAD R10, R11, R12.reuse, RZ ;  /* 0x0000000c0b0a7224 */ /* 0x081fe400078e02ff */
[----:B------:R-:W-:-:S04]  /*1fc0*/  IMAD.WIDE.U32 R8, R155, R12, R22 ;  /* 0x0000000c9b087225 */ /* 0x000fc800078e0016 */
[----:B------:R-:W-:Y:S01]  /*1fd0*/  IMAD R157, R155, R13, R10 ;  /* 0x0000000d9b9d7224 */ /* 0x000fe200078e020a */
[----:B------:R-:W-:-:S03]  /*1fe0*/  LEA R18, P3, R8, UR12, 0x2 ;  /* 0x0000000c08127c11 */ /* 0x000fc6000f8610ff */
[----:B------:R-:W-:-:S05]  /*1ff0*/  IMAD.IADD R9, R9, 0x1, R157 ;  /* 0x0000000109097824 */ /* 0x000fca00078e029d */
[----:B------:R-:W-:-:S05]  /*2000*/  LEA.HI.X R19, R8, UR13, R9, 0x2, P3 ;  /* 0x0000000d08137c11 */ /* 0x000fca00098f1409 */
[----:B------:R0:W3:Y:S01]  /*2010*/  @P2 LDG.E.LTC128B R94, desc[UR14][R18.64] ;  /* 0x0000000e125e2981 */ /* 0x0000e2000c1e1920 */
[C---:B------:R-:W-:Y:S01]  /*2020*/  LEA R10, P3, R20.reuse, UR8, 0x2 ;  /* 0x00000008140a7c11 */ /* 0x040fe2000f8610ff */
[-C--:B-1----:R-:W-:Y:S01]  /*2030*/  IMAD.WIDE.U32 R92, R155, R12.reuse, R98 ;  /* 0x0000000c9b5c7225 */ /* 0x082fe200078e0062 */
[----:B------:R-:W-:Y:S01]  /*2040*/  ISETP.GT.AND P6, PT, R151, 0x1, PT ;  /* 0x000000019700780c */ /* 0x000fe20003fc4270 */
[----:B------:R-:W-:Y:S01]  /*2050*/  BSSY B1, `(.L_x_28) ;  /* 0x0000016000017945 */ /* 0x000fe20003800000 */
[----:B------:R-:W-:Y:S01]  /*2060*/  LEA.HI.X R11, R20, UR9, R91, 0x2, P3 ;  /* 0x00000009140b7c11 */ /* 0x000fe200098f145b */
[----:B------:R-:W-:Y:S01]  /*2070*/  IMAD.WIDE.U32 R8, R155, R12, R16 ;  /* 0x0000000c9b087225 */ /* 0x000fe200078e0010 */
[----:B------:R-:W-:Y:S02]  /*2080*/  IADD3 R90, P3, R88, R92, RZ ;  /* 0x0000005c585a7210 */ /* 0x000fe40007f7e0ff */
[----:B------:R-:W-:Y:S01]  /*2090*/  LOP3.LUT R152, R152, 0xfffffffd, RZ, 0xc0, !PT ;  /* 0xfffffffd98987812 */ /* 0x000fe200078ec0ff */
[C---:B------:R-:W-:Y:S01]  /*20a0*/  IMAD.IADD R97, R157.reuse, 0x1, R93 ;  /* 0x000000019d617824 */ /* 0x040fe200078e025d */
[----:B0-----:R-:W-:Y:S01]  /*20b0*/  LEA R18, P4, R90, UR12, 0x2 ;  /* 0x0000000c5a127c11 */ /* 0x001fe2000f8810ff */
[----:B------:R-:W-:-:S02]  /*20c0*/  IMAD.IADD R9, R157, 0x1, R9 ;  /* 0x000000019d097824 */ /* 0x000fc400078e0209 */
[----:B------:R-:W-:Y:S02]  /*20d0*/  IMAD.X R19, R97, 0x1, R23, P3 ;  /* 0x0000000161137824 */ /* 0x000fe400018e0617 */
[----:B------:R-:W-:-:S03]  /*20e0*/  @P6 LOP3.LUT R152, R152, 0x2, RZ, 0xfc, !PT ;  /* 0x0000000298986812 */ /* 0x000fc600078efcff */
[----:B------:R-:W-:Y:S02]  /*20f0*/  LEA.HI.X R19, R90, UR13, R19, 0x2, P4 ;  /* 0x0000000d5a137c11 */ /* 0x000fe4000a0f1413 */
[----:B------:R-:W-:Y:S01]  /*2100*/  IADD3 R90, P3, R16, R92, RZ ;  /* 0x0000005c105a7210 */ /* 0x000fe20007f7e0ff */
[----:B---3--:R-:W-:-:S04]  /*2110*/  IMAD R21, R94, R137, RZ ;  /* 0x000000895e157224 */ /* 0x008fc800078e02ff */
[----:B--2---:R-:W-:Y:S02]  /*2120*/  IMAD R95, R56, R136, R21 ;  /* 0x00000088385f7224 */ /* 0x004fe400078e0215 */
[----:B------:R-:W-:-:S03]  /*2130*/  IMAD.WIDE.U32 R20, R6, UR10, R8 ;  /* 0x0000000a06147c25 */ /* 0x000fc6000f8e0008 */
[----:B------:R0:W-:Y:S01]  /*2140*/  @P2 STG.E desc[UR14][R10.64], R95 ;  /* 0x0000005f0a002986 */ /* 0x0001e2000c10190e */
[----:B------:R-:W-:Y:S01]  /*2150*/  ISETP.GT.AND P2, PT, R150, RZ, P6 ;  /* 0x000000ff9600720c */ /* 0x000fe20003744270 */
[----:B------:R-:W-:Y:S01]  /*2160*/  IMAD.IADD R9, R153, 0x1, R21 ;  /* 0x0000000199097824 */ /* 0x000fe200078e0215 */
[----:B------:R-:W-:-:S04]  /*2170*/  LEA R8, P4, R20, UR12, 0x2 ;  /* 0x0000000c14087c11 */ /* 0x000fc8000f8810ff */
[----:B------:R-:W-:-:S07]  /*2180*/  LEA.HI.X R9, R20, UR13, R9, 0x2, P4 ;  /* 0x0000000d14097c11 */ /* 0x000fce000a0f1409 */
[----:B0-----:R-:W-:Y:S05]  /*2190*/  @!P2 BRA `(.L_x_29) ;  /* 0x000000000004a947 */ /* 0x001fea0003800000 */
[----:B------:R0:W5:Y:S02]  /*21a0*/  LDG.E.LTC128B R94, desc[UR14][R18.64] ;  /* 0x0000000e125e7981 */ /* 0x000164000c1e1920 */
.L_x_29:
[----:B------:R-:W-:Y:S05]  /*21b0*/  BSYNC B1 ;  /* 0x0000000000017941 */ /* 0x000fea0003800000 */
.L_x_28:
[----:B-----5:R-:W-:Y:S01]  /*21c0*/  IMAD R21, R94, R137, RZ ;  /* 0x000000895e157224 */ /* 0x020fe200078e02ff */
[C---:B------:R-:W-:Y:S01]  /*21d0*/  LEA R20, P4, R14.reuse, R10, 0x2 ;  /* 0x0000000a0e147211 */ /* 0x040fe200078810ff */
[--C-:B------:R-:W-:Y:S01]  /*21e0*/  IMAD.X R91, R17, 0x1, R97.reuse, P3 ;  /* 0x00000001115b7824 */ /* 0x100fe200018e0661 */
[----:B------:R-:W-:Y:S01]  /*21f0*/  BSSY B1, `(.L_x_30) ;  /* 0x0000011000017945 */ /* 0x000fe20003800000 */
[----:B0-----:R-:W-:Y:S02]  /*2200*/  IMAD.MOV.U32 R19, RZ, RZ, R97 ;  /* 0x000000ffff137224 */ /* 0x001fe400078e0061 */
[----:B------:R-:W-:Y:S01]  /*2210*/  IMAD R97, R57, R136, R21 ;  /* 0x0000008839617224 */ /* 0x000fe200078e0215 */
[----:B------:R-:W-:Y:S01]  /*2220*/  LEA.HI.X R21, R14, R11, R15, 0x2, P4 ;  /* 0x0000000b0e157211 */ /* 0x000fe200020f140f */
[----:B------:R-:W-:Y:S02]  /*2230*/  IMAD.MOV.U32 R18, RZ, RZ, R92 ;  /* 0x000000ffff127224 */ /* 0x000fe400078e005c */
[----:B------:R-:W-:-:S02]  /*2240*/  IMAD R154, R13, 0x7, RZ ;  /* 0x000000070d9a7824 */ /* 0x000fc400078e02ff */
[----:B------:R0:W-:Y:S01]  /*2250*/  @P2 STG.E desc[UR14][R20.64], R97 ;  /* 0x0000006114002986 */ /* 0x0001e2000c10190e */
[----:B------:R-:W-:Y:S01]  /*2260*/  ISETP.GT.AND P2, PT, R150, 0x8, P1 ;  /* 0x000000089600780c */ /* 0x000fe20000f44270 */
[----:B------:R-:W-:-:S04]  /*2270*/  IMAD.WIDE.U32 R92, R12, 0x7, R18 ;  /* 0x000000070c5c7825 */ /* 0x000fc800078e0012 */
[----:B------:R-:W-:Y:S01]  /*2280*/  IMAD.WIDE.U32 R56, R6, UR10, R90 ;  /* 0x0000000a06387c25 */ /* 0x000fe2000f8e005a */
[----:B------:R-:W-:-:S03]  /*2290*/  IADD3 R90, P4, R88, R92, RZ ;  /* 0x0000005c585a7210 */ /* 0x000fc60007f9e0ff */
[----:B------:R-:W-:Y:S01]  /*22a0*/  IMAD.IADD R96, R93, 0x1, R154 ;  /* 0x000000015d607824 */ /* 0x000fe200078e029a */
[----:B------:R-:W-:Y:S01]  /*22b0*/  LEA R18, P3, R56, UR12, 0x2 ;  /* 0x0000000c38127c11 */ /* 0x000fe2000f8610ff */
[----:B------:R-:W-:Y:S02]  /*22c0*/  IMAD.IADD R95, R153, 0x1, R57 ;  /* 0x00000001995f7824 */ /* 0x000fe400078e0239 */
[----:B------:R-:W-:Y:S01]  /*22d0*/  IMAD.X R91, R96, 0x1, R23, P4 ;  /* 0x00000001605b7824 */ /* 0x000fe200020e0617 */
[----:B0-----:R-:W-:Y:S09]  /*22e0*/  @!P2 BRA `(.L_x_31) ;  /* 0x000000000004a947 */ /* 0x001ff20003800000 */
[----:B------:R0:W5:Y:S02]  /*22f0*/  LDG.E.LTC128B R94, desc[UR14][R8.64+0x20] ;  /* 0x0000200e085e7981 */ /* 0x000164000c1e1920 */
.L_x_31:
[----:B------:R-:W-:Y:S05]  /*2300*/  BSYNC B1 ;  /* 0x0000000000017941 */ /* 0x000fea0003800000 */
.L_x_30:
[----:B-----5:R-:W-:Y:S01]  /*2310*/  IMAD R57, R94, R137, RZ ;  /* 0x000000895e397224 */ /* 0x020fe200078e02ff */
[----:B------:R-:W-:Y:S01]  /*2320*/  LEA.HI.X R19, R56, UR13, R95, 0x2, P3 ;  /* 0x0000000d38137c11 */ /* 0x000fe200098f145f */
[----:B------:R-:W-:Y:S01]  /*2330*/  BSSY B1, `(.L_x_32) ;  /* 0x000000c000017945 */ /* 0x000fe20003800000 */
[----:B------:R-:W-:Y:S01]  /*2340*/  LEA R56, P3, R90, UR12, 0x2 ;  /* 0x0000000c5a387c11 */ /* 0x000fe2000f8610ff */
[----:B------:R-:W-:Y:S01]  /*2350*/  IMAD R95, R58, R136, R57 ;  /* 0x000000883a5f7224 */ /* 0x000fe200078e0239 */
[----:B------:R-:W-:Y:S02]  /*2360*/  ISETP.GT.AND P5, PT, R151, 0x8, PT ;  /* 0x000000089700780c */ /* 0x000fe40003fa4270 */
[----:B------:R-:W-:Y:S02]  /*2370*/  LEA.HI.X R57, R90, UR13, R91, 0x2, P3 ;  /* 0x0000000d5a397c11 */ /* 0x000fe400098f145b */
[----:B------:R-:W-:Y:S01]  /*2380*/  ISETP.GT.AND P3, PT, R150, 0x8, P6 ;  /* 0x000000089600780c */ /* 0x000fe20003764270 */
[----:B------:R1:W-:Y:S01]  /*2390*/  @P2 STG.E desc[UR14][R10.64+0x20], R95 ;  /* 0x0000205f0a002986 */ /* 0x0003e2000c10190e */
[----:B------:R-:W-:-:S02]  /*23a0*/  LOP3.LUT R152, R152, 0xfffffffb, RZ, 0xc0, !PT ;  /* 0xfffffffb98987812 */ /* 0x000fc400078ec0ff */
[----:B------:R-:W-:-:S05]  /*23b0*/  ISETP.GT.AND P2, PT, R150, RZ, P5 ;  /* 0x000000ff9600720c */ /* 0x000fca0002f44270 */
[----:B------:R-:W-:-:S04]  /*23c0*/  @P5 LOP3.LUT R152, R152, 0x4, RZ, 0xfc, !PT ;  /* 0x0000000498985812 */ /* 0x000fc800078efcff */
[----:B-1----:R-:W-:Y:S05]  /*23d0*/  @!P3 BRA `(.L_x_33) ;  /* 0x000000000004b947 */ /* 0x002fea0003800000 */
[----:B------:R1:W5:Y:S02]  /*23e0*/  LDG.E.LTC128B R94, desc[UR14][R18.64+0x20] ;  /* 0x0000200e125e7981 */ /* 0x000364000c1e1920 */
.L_x_33:
[----:B------:R-:W-:Y:S05]  /*23f0*/  BSYNC B1 ;  /* 0x0000000000017941 */ /* 0x000fea0003800000 */
.L_x_32:
[----:B-----5:R-:W-:Y:S02]  /*2400*/  IMAD R58, R94, R137, RZ ;  /* 0x000000895e3a7224 */ /* 0x020fe400078e02ff */
[----:B------:R-:W-:Y:S02]  /*2410*/  IMAD.MOV.U32 R108, RZ, RZ, R94 ;  /* 0x000000ffff6c7224 */ /* 0x000fe400078e005e */
[----:B------:R-:W-:-:S05]  /*2420*/  IMAD R59, R59, R136, R58 ;  /* 0x000000883b3b7224 */ /* 0x000fca00078e023a */
[----:B------:R2:W-:Y:S04]  /*2430*/  @P3 STG.E desc[UR14][R20.64+0x20], R59 ;  /* 0x0000203b14003986 */ /* 0x0005e8000c10190e */
[----:B------:R3:W4:Y:S01]  /*2440*/  @P2 LDG.E.LTC128B R108, desc[UR14][R56.64] ;  /* 0x0000000e386c2981 */ /* 0x000722000c1e1920 */
[----:B------:R-:W-:Y:S01]  /*2450*/  IADD3 R92, P3, R92, R12, RZ ;  /* 0x0000000c5c5c7210 */ /* 0x000fe20007f7e0ff */
[----:B------:R-:W-:Y:S01]  /*2460*/  IMAD.WIDE.U32 R98, R12, 0x7, R98 ;  /* 0x000000070c627825 */ /* 0x000fe200078e0062 */
[----:B------:R-:W-:Y:S01]  /*2470*/  USHF.L.U32 UR7, UR6, 0x2, URZ ;  /* 0x0000000206077899 */ /* 0x000fe2000800063f */
[----:B------:R-:W-:Y:S01]  /*2480*/  ISETP.GT.AND P4, PT, R151, 0x9, PT ;  /* 0x000000099700780c */ /* 0x000fe20003f84270 */
[----:B------:R-:W-:Y:S01]  /*2490*/  USHF.L.U64.HI UR8, UR6, 0x2, UR5 ;  /* 0x0000000206087899 */ /* 0x000fe20008010205 */
[----:B------:R-:W-:-:S02]  /*24a0*/  IMAD.X R93, R96, 0x1, R13, P3 ;  /* 0x00000001605d7824 */ /* 0x000fc400018e060d */
[----:B------:R-:W-:Y:S02]  /*24b0*/  IMAD.IADD R99, R154, 0x1, R99 ;  /* 0x000000019a637824 */ /* 0x000fe400078e0263 */
[----:B------:R-:W-:-:S04]  /*24c0*/  IMAD.WIDE.U32 R94, R12, 0x7, R92 ;  /* 0x000000070c5e7825 */ /* 0x000fc800078e005c */
[----:B------:R-:W-:Y:S01]  /*24d0*/  IMAD.IADD R115, R154, 0x1, R95 ;  /* 0x000000019a737824 */ /* 0x000fe200078e025f */
[-C--:B------:R-:W-:Y:S01]  /*24e0*/  IADD3 R96, P3, R94, R12.reuse, RZ ;  /* 0x0000000c5e607210 */ /* 0x080fe20007f7e0ff */
[----:B---3--:R-:W-:-:S04]  /*24f0*/  IMAD.WIDE.U32 R56, R155, R12, R98 ;  /* 0x0000000c9b387225 */ /* 0x008fc800078e0062 */
[----:B------:R-:W-:Y:S02]  /*2500*/  IMAD.X R97, R115, 0x1, R13, P3 ;  /* 0x0000000173617824 */ /* 0x000fe400018e060d */
[----:B--2---:R-:W-:Y:S02]  /*2510*/  IMAD R59, R15, 0x1c, RZ ;  /* 0x0000001c0f3b7824 */ /* 0x004fe400078e02ff */
[----:B------:R-:W-:-:S04]  /*2520*/  IMAD.WIDE.U32 R102, R12, 0x7, R96 ;  /* 0x000000070c667825 */ /* 0x000fc800078e0060 */
[----:B------:R-:W-:Y:S01]  /*2530*/  IMAD.IADD R129, R154, 0x1, R103 ;  /* 0x000000019a817824 */ /* 0x000fe200078e0267 */
[----:B------:R-:W-:-:S05]  /*2540*/  IADD3 R104, P3, R102, R12, RZ ;  /* 0x0000000c66687210 */ /* 0x000fca0007f7e0ff */
[----:B------:R-:W-:Y:S01]  /*2550*/  IMAD.X R105, R129, 0x1, R13, P3 ;  /* 0x0000000181697824 */ /* 0x000fe200018e060d */
[----:B------:R-:W-:Y:S01]  /*2560*/  IADD3 R90, P3, R16, R56, RZ ;  /* 0x00000038105a7210 */ /* 0x000fe20007f7e0ff */
[----:B------:R-:W-:-:S03]  /*2570*/  IMAD.WIDE.U32 R110, R12, 0x7, R104 ;  /* 0x000000070c6e7825 */ /* 0x000fc600078e0068 */
[----:B------:R-:W-:Y:S01]  /*2580*/  IADD3.X R91, R17, R157, R57, P3, !PT ;  /* 0x0000009d115b7210 */ /* 0x000fe20001ffe439 */
[----:B------:R-:W-:Y:S01]  /*2590*/  IMAD.IADD R114, R154, 0x1, R111 ;  /* 0x000000019a727824 */ /* 0x000fe200078e026f */
[----:B------:R-:W-:Y:S01]  /*25a0*/  IADD3 R112, P3, R110, R12, RZ ;  /* 0x0000000c6e707210 */ /* 0x000fe20007f7e0ff */
[----:B------:R-:W-:-:S04]  /*25b0*/  IMAD.WIDE.U32 R56, R14, 0x1c, R20 ;  /* 0x0000001c0e387825 */ /* 0x000fc800078e0014 */
[----:B------:R-:W-:Y:S02]  /*25c0*/  IMAD.X R113, R114, 0x1, R13, P3 ;  /* 0x0000000172717824 */ /* 0x000fe400018e060d */
[----:B------:R-:W-:Y:S02]  /*25d0*/  IMAD.IADD R57, R57, 0x1, R59 ;  /* 0x0000000139397824 */ /* 0x000fe400078e023b */
[----:B------:R-:W-:-:S04]  /*25e0*/  IMAD.WIDE.U32 R120, R12, 0x7, R112 ;  /* 0x000000070c787825 */ /* 0x000fc800078e0070 */
[----:B------:R-:W-:Y:S01]  /*25f0*/  IMAD.IADD R128, R154, 0x1, R121 ;  /* 0x000000019a807824 */ /* 0x000fe200078e0279 */
[----:B------:R-:W-:Y:S01]  /*2600*/  IADD3 R118, P3, R120, R12, RZ ;  /* 0x0000000c78767210 */ /* 0x000fe20007f7e0ff */
[----:B------:R-:W-:-:S04]  /*2610*/  IMAD.WIDE.U32 R90, R6, UR10, R90 ;  /* 0x0000000a065a7c25 */ /* 0x000fc8000f8e005a */
[----:B------:R-:W-:Y:S01]  /*2620*/  IMAD.X R119, R128, 0x1, R13, P3 ;  /* 0x0000000180777824 */ /* 0x000fe200018e060d */
[----:B------:R-:W-:Y:S01]  /*2630*/  LEA R58, P3, R90, UR12, 0x2 ;  /* 0x0000000c5a3a7c11 */ /* 0x000fe2000f8610ff */
[----:B------:R-:W-:-:S04]  /*2640*/  IMAD.WIDE.U32 R124, R12, 0x7, R118 ;  /* 0x000000070c7c7825 */ /* 0x000fc800078e0076 */
[----:B------:R-:W-:Y:S02]  /*2650*/  IMAD.IADD R132, R154, 0x1, R125 ;  /* 0x000000019a847824 */ /* 0x000fe400078e027d */
[----:B----4-:R-:W-:-:S04]  /*2660*/  IMAD R59, R108, R137, RZ ;  /* 0x000000896c3b7224 */ /* 0x010fc800078e02ff */
[----:B------:R-:W-:Y:S02]  /*2670*/  IMAD R107, R60, R136, R59 ;  /* 0x000000883c6b7224 */ /* 0x000fe400078e023b */
[----:B------:R-:W-:-:S03]  /*2680*/  IMAD.IADD R59, R153, 0x1, R91 ;  /* 0x00000001993b7824 */ /* 0x000fc600078e025b */
[----:B------:R2:W-:Y:S01]  /*2690*/  @P2 STG.E desc[UR14][R56.64], R107 ;  /* 0x0000006b38002986 */ /* 0x0005e2000c10190e */
[----:B------:R-:W-:Y:S02]  /*26a0*/  IADD3 R60, P2, R92, R88, RZ ;  /* 0x000000585c3c7210 */ /* 0x000fe40007f5e0ff */
[----:B------:R-:W-:Y:S02]  /*26b0*/  LEA.HI.X R59, R90, UR13, R59, 0x2, P3 ;  /* 0x0000000d5a3b7c11 */ /* 0x000fe400098f143b */
[----:B------:R-:W-:Y:S01]  /*26c0*/  LEA R100, P3, R60, UR12, 0x2 ;  /* 0x0000000c3c647c11 */ /* 0x000fe2000f8610ff */
[----:B------:R-:W-:Y:S01]  /*26d0*/  IMAD.X R93, R93, 0x1, R23, P2 ;  /* 0x000000015d5d7824 */ /* 0x000fe200010e0617 */
[----:B------:R-:W-:-:S04]  /*26e0*/  IADD3 R122, P2, R124, R12, RZ ;  /* 0x0000000c7c7a7210 */ /* 0x000fc80007f5e0ff */
[----:B------:R-:W-:Y:S01]  /*26f0*/  LEA.HI.X R101, R60, UR13, R93, 0x2, P3 ;  /* 0x0000000d3c657c11 */ /* 0x000fe200098f145d */
[----:B------:R-:W-:Y:S01]  /*2700*/  IMAD.X R123, R132, 0x1, R13, P2 ;  /* 0x00000001847b7824 */ /* 0x000fe200010e060d */
[----:B------:R-:W-:Y:S02]  /*2710*/  IADD3 R106, P3, R98, R12, RZ ;  /* 0x0000000c626a7210 */ /* 0x000fe40007f7e0ff */
[----:B------:R-:W-:Y:S01]  /*2720*/  IADD3 R90, P2, R20, UR7, RZ ;  /* 0x00000007145a7c10 */ /* 0x000fe2000ff5e0ff */
[----:B------:R-:W-:-:S03]  /*2730*/  IMAD.WIDE.U32 R126, R12, 0x7, R122 ;  /* 0x000000070c7e7825 */ /* 0x000fc600078e007a */
[----:B------:R-:W-:Y:S01]  /*2740*/  IADD3.X R91, R21, UR8, RZ, P2, !PT ;  /* 0x00000008155b7c10 */ /* 0x000fe200097fe4ff */
[----:B--2---:R-:W-:Y:S01]  /*2750*/  IMAD.X R107, R99, 0x1, R13, P3 ;  /* 0x00000001636b7824 */ /* 0x004fe200018e060d */
[-C--:B------:R-:W-:Y:S01]  /*2760*/  IADD3 R159, P2, P3, R88, R12.reuse, R126 ;  /* 0x0000000c589f7210 */ /* 0x080fe20007b5e07e */
[----:B------:R-:W-:Y:S02]  /*2770*/  IMAD.IADD R161, R154, 0x1, R127 ;  /* 0x000000019aa17824 */ /* 0x000fe400078e027f */
[----:B------:R-:W-:-:S03]  /*2780*/  IMAD.WIDE.U32 R92, R155, R12, R106 ;  /* 0x0000000c9b5c7225 */ /* 0x000fc600078e006a */
[----:B------:R-:W-:Y:S02]  /*2790*/  IADD3.X R156, R23, R13, R161, P2, P3 ;  /* 0x0000000d179c7210 */ /* 0x000fe400017e64a1 */
[----:B------:R-:W-:-:S04]  /*27a0*/  IADD3 R92, P2, R16, R92, RZ ;  /* 0x0000005c105c7210 */ /* 0x000fc80007f5e0ff */
[----:B------:R-:W-:Y:S02]  /*27b0*/  IADD3.X R93, R17, R157, R93, P2, !PT ;  /* 0x0000009d115d7210 */ /* 0x000fe400017fe45d */
[----:B------:R-:W-:-:S13]  /*27c0*/  ISETP.GT.AND P2, PT, R150, RZ, P4 ;  /* 0x000000ff9600720c */ /* 0x000fda0002744270 */
[----:B------:R-:W2:Y:S01]  /*27d0*/  @P2 LDG.E.LTC128B R108, desc[UR14][R100.64] ;  /* 0x0000000e646c2981 */ /* 0x000ea2000c1e1920 */
[----:B------:R-:W-:Y:S01]  /*27e0*/  BSSY B1, `(.L_x_34) ;  /* 0x000000d000017945 */ /* 0x000fe20003800000 */
[----:B--2---:R-:W-:-:S04]  /*27f0*/  IMAD R60, R108, R137, RZ ;  /* 0x000000896c3c7224 */ /* 0x004fc800078e02ff */
[----:B------:R-:W-:Y:S02]  /*2800*/  IMAD R109, R61, R136, R60 ;  /* 0x000000883d6d7224 */ /* 0x000fe400078e023c */
[----:B------:R-:W-:-:S03]  /*2810*/  IMAD.WIDE.U32 R60, R6, UR10, R92 ;  /* 0x0000000a063c7c25 */ /* 0x000fc6000f8e005c */
[----:B------:R2:W-:Y:S01]  /*2820*/  @P2 STG.E desc[UR14][R90.64], R109 ;  /* 0x0000006d5a002986 */ /* 0x0005e2000c10190e */
[----:B------:R-:W-:Y:S01]  /*2830*/  IMAD.IADD R61, R153, 0x1, R61 ;  /* 0x00000001993d7824 */ /* 0x000fe200078e023d */
[----:B------:R-:W-:-:S04]  /*2840*/  LEA R92, P2, R60, UR12, 0x2 ;  /* 0x0000000c3c5c7c11 */ /* 0x000fc8000f8410ff */
[----:B------:R-:W-:Y:S02]  /*2850*/  LEA.HI.X R93, R60, UR13, R61, 0x2, P2 ;  /* 0x0000000d3c5d7c11 */ /* 0x000fe400090f143d */
[----:B------:R-:W-:-:S04]  /*2860*/  IADD3 R60, P2, R10, UR7, RZ ;  /* 0x000000070a3c7c10 */ /* 0x000fc8000ff5e0ff */
[----:B------:R-:W-:Y:S02]  /*2870*/  IADD3.X R61, R11, UR8, RZ, P2, !PT ;  /* 0x000000080b3d7c10 */ /* 0x000fe400097fe4ff */
[----:B------:R-:W-:-:S13]  /*2880*/  ISETP.GT.AND P2, PT, R150, 0x8, P5 ;  /* 0x000000089600780c */ /* 0x000fda0002f44270 */
[----:B--2---:R-:W-:Y:S05]  /*2890*/  @!P2 BRA `(.L_x_35) ;  /* 0x000000000004a947 */ /* 0x004fea0003800000 */
[----:B------:R2:W5:Y:S02]  /*28a0*/  LDG.E.LTC128B R108, desc[UR14][R58.64+0x20] ;  /* 0x0000200e3a6c7981 */ /* 0x000564000c1e1920 */
.L_x_35:
[----:B------:R-:W-:Y:S05]  /*28b0*/  BSYNC B1 ;  /* 0x0000000000017941 */ /* 0x000fea0003800000 */
.L_x_34:
[----:B-----5:R-:W-:Y:S01]  /*28c0*/  IMAD R101, R108, R137, RZ ;  /* 0x000000896c657224 */ /* 0x020fe200078e02ff */
[----:B------:R-:W-:Y:S01]  /*28d0*/  BSSY B1, `(.L_x_36) ;  /* 0x0000007000017945 */ /* 0x000fe20003800000 */
[----:B------:R-:W-:Y:S02]  /*28e0*/  IMAD.MOV.U32 R158, RZ, RZ, R108 ;  /* 0x000000ffff9e7224 */ /* 0x000fe400078e006c */
[----:B------:R-:W-:-:S05]  /*28f0*/  IMAD R101, R62, R136, R101 ;  /* 0x000000883e657224 */ /* 0x000fca00078e0265 */
[----:B------:R3:W-:Y:S01]  /*2900*/  @P2 STG.E desc[UR14][R60.64+0x20], R101 ;  /* 0x000020653c002986 */ /* 0x0007e2000c10190e */
[----:B------:R-:W-:-:S13]  /*2910*/  ISETP.GT.AND P2, PT, R150, 0x8, P4 ;  /* 0x000000089600780c */ /* 0x000fda0002744270 */
[----:B---3--:R-:W-:Y:S05]  /*2920*/  @!P2 BRA `(.L_x_37) ;  /* 0x000000000004a947 */ /* 0x008fea0003800000 */
[----:B------:R3:W5:Y:S02]  /*2930*/  LDG.E.LTC128B R158, desc[UR14][R92.64+0x20] ;  /* 0x0000200e5c9e7981 */ /* 0x000764000c1e1920 */
.L_x_37:
[----:B------:R-:W-:Y:S05]  /*2940*/  BSYNC B1 ;  /* 0x0000000000017941 */ /* 0x000fea0003800000 */
.L_x_36:
[----:B-----5:R-:W-:Y:S01]  /*2950*/  IMAD R22, R158, R137, RZ ;  /* 0x000000899e167224 */ /* 0x020fe200078e02ff */
[C---:B------:R-:W-:Y:S01]  /*2960*/  SHF.L.U64.HI R89, R14.reuse, 0x6, R15 ;  /* 0x000000060e597819 */ /* 0x040fe2000001020f */
[----:B------:R-:W-:Y:S01]  /*2970*/  IMAD.SHL.U32 R127, R14, 0x40, RZ ;  /* 0x000000400e7f7824 */ /* 0x000fe200078e00ff */
[----:B------:R-:W-:Y:S01]  /*2980*/  ISETP.GT.AND P5, PT, R151, 0x10, PT ;  /* 0x000000109700780c */ /* 0x000fe20003fa4270 */
[----:B------:R-:W-:Y:S01]  /*2990*/  IMAD R101, R63, R136, R22 ;  /* 0x000000883f657224 */ /* 0x000fe200078e0216 */
[----:B------:R-:W-:Y:S01]  /*29a0*/  LOP3.LUT R152, R152, 0xffffffef, RZ, 0xc0, !PT ;  /* 0xffffffef98987812 */ /* 0x000fe200078ec0ff */
[----:B------:R-:W-:-:S03]  /*29b0*/  IMAD.WIDE.U32 R98, R12, 0x7, R98 ;  /* 0x000000070c627825 */ /* 0x000fc600078e0062 */
[----:B------:R4:W-:Y:S01]  /*29c0*/  @P2 STG.E desc[UR14][R90.64+0x20], R101 ;  /* 0x000020655a002986 */ /* 0x0009e2000c10190e */
[----:B------:R-:W-:-:S05]  /*29d0*/  IADD3 R95, P2, R88, R94, RZ ;  /* 0x0000005e585f7210 */ /* 0x000fca0007f5e0ff */
[----:B------:R-:W-:Y:S01]  /*29e0*/  IMAD.X R22, R115, 0x1, R23, P2 ;  /* 0x0000000173167824 */ /* 0x000fe200010e0617 */
[----:B------:R-:W-:Y:S02]  /*29f0*/  LEA R94, P2, R95, UR12, 0x2 ;  /* 0x0000000c5f5e7c11 */ /* 0x000fe4000f8410ff */
[----:B------:R-:W-:Y:S02]  /*2a00*/  ISETP.GT.AND P3, PT, R151, 0x11, PT ;  /* 0x000000119700780c */ /* 0x000fe40003f64270 */
[----:B------:R-:W-:Y:S02]  /*2a10*/  LEA.HI.X R95, R95, UR13, R22, 0x2, P2 ;  /* 0x0000000d5f5f7c11 */ /* 0x000fe400090f1416 */
[----:B------:R-:W-:Y:S02]  /*2a20*/  IADD3 R62, P2, R127, R10, RZ ;  /* 0x0000000a7f3e7210 */ /* 0x000fe40007f5e0ff */
[----:B------:R-:W-:-:S03]  /*2a30*/  @P5 LOP3.LUT R152, R152, 0x10, RZ, 0xfc, !PT ;  /* 0x0000001098985812 */ /* 0x000fc600078efcff */
[----:B------:R-:W-:Y:S01]  /*2a40*/  IMAD.X R63, R89, 0x1, R11, P2 ;  /* 0x00000001593f7824 */ /* 0x000fe200010e060b */
[----:B------:R-:W-:-:S05]  /*2a50*/  IADD3 R22, P2, R96, R88, RZ ;  /* 0x0000005860167210 */ /* 0x000fca0007f5e0ff */
[----:B------:R-:W-:Y:S01]  /*2a60*/  IMAD.X R97, R97, 0x1, R23, P2 ;  /* 0x0000000161617824 */ /* 0x000fe200010e0617 */
[----:B------:R-:W-:-:S04]  /*2a70*/  LEA R100, P2, R22, UR12, 0x2 ;  /* 0x0000000c16647c11 */ /* 0x000fc8000f8410ff */
[----:B----4-:R-:W-:Y:S01]  /*2a80*/  LEA.HI.X R101, R22, UR13, R97, 0x2, P2 ;  /* 0x0000000d16657c11 */ /* 0x010fe200090f1461 */
[----:B------:R-:W-:Y:S01]  /*2a90*/  IMAD.WIDE.U32 R96, R12, 0x7, R106 ;  /* 0x000000070c607825 */ /* 0x000fe200078e006a */
[----:B------:R-:W-:-:S04]  /*2aa0*/  IADD3 R106, P2, R98, R12, RZ ;  /* 0x0000000c626a7210 */ /* 0x000fc80007f5e0ff */
[----:B------:R-:W-:Y:S02]  /*2ab0*/  IADD3.X R107, R13, R154, R99, P2, !PT ;  /* 0x0000009a0d6b7210 */ /* 0x000fe400017fe463 */
[----:B------:R-:W-:-:S04]  /*2ac0*/  IADD3 R116, P2, R96, R12, RZ ;  /* 0x0000000c60747210 */ /* 0x000fc80007f5e0ff */
[----:B------:R-:W-:Y:S01]  /*2ad0*/  IADD3.X R117, R13, R154, R97, P2, !PT ;  /* 0x0000009a0d757210 */ /* 0x000fe200017fe461 */
[----:B------:R-:W-:-:S04]  /*2ae0*/  IMAD.WIDE.U32 R96, R155, R12, R106 ;  /* 0x0000000c9b607225 */ /* 0x000fc800078e006a */
[----:B------:R-:W-:Y:S01]  /*2af0*/  IMAD.WIDE.U32 R98, R155, R12, R116 ;  /* 0x0000000c9b627225 */ /* 0x000fe200078e0074 */
[----:B------:R-:W-:-:S03]  /*2b00*/  IADD3 R96, P2, R16, R96, RZ ;  /* 0x0000006010607210 */ /* 0x000fc60007f5e0ff */
[----:B------:R-:W-:Y:S01]  /*2b10*/  IMAD.WIDE.U32 R106, R12, 0x7, R106 ;  /* 0x000000070c6a7825 */ /* 0x000fe200078e006a */
[----:B------:R-:W-:Y:S02]  /*2b20*/  IADD3.X R97, R17, R157, R97, P2, !PT ;  /* 0x0000009d11617210 */ /* 0x000fe400017fe461 */
[----:B------:R-:W-:Y:S01]  /*2b30*/  IADD3 R108, P2, R16, R98, RZ ;  /* 0x00000062106c7210 */ /* 0x000fe20007f5e0ff */
[----:B------:R-:W-:-:S03]  /*2b40*/  IMAD.WIDE.U32 R116, R12, 0x7, R116 ;  /* 0x000000070c747825 */ /* 0x000fc600078e0074 */
[----:B------:R-:W-:Y:S01]  /*2b50*/  IADD3.X R109, R17, R157, R99, P2, !PT ;  /* 0x0000009d116d7210 */ /* 0x000fe200017fe463 */
[----:B------:R-:W-:-:S04]  /*2b60*/  IMAD.WIDE.U32 R96, R6, UR10, R96 ;  /* 0x0000000a06607c25 */ /* 0x000fc8000f8e0060 */
[----:B------:R-:W-:Y:S01]  /*2b70*/  IMAD.IADD R97, R153, 0x1, R97 ;  /* 0x0000000199617824 */ /* 0x000fe200078e0261 */
[----:B------:R-:W-:Y:S01]  /*2b80*/  LEA R98, P2, R96, UR12, 0x2 ;  /* 0x0000000c60627c11 */ /* 0x000fe2000f8410ff */
[----:B------:R-:W-:-:S03]  /*2b90*/  IMAD.WIDE.U32 R108, R6, UR10, R108 ;  /* 0x0000000a066c7c25 */ /* 0x000fc6000f8e006c */
[----:B------:R-:W-:Y:S01]  /*2ba0*/  LEA.HI.X R99, R96, UR13, R97, 0x2, P2 ;  /* 0x0000000d60637c11 */ /* 0x000fe200090f1461 */
[----:B------:R-:W-:Y:S01]  /*2bb0*/  IMAD.IADD R97, R153, 0x1, R109 ;  /* 0x0000000199617824 */ /* 0x000fe200078e026d */
[----:B------:R-:W-:-:S04]  /*2bc0*/  LEA R96, P2, R108, UR12, 0x2 ;  /* 0x0000000c6c607c11 */ /* 0x000fc8000f8410ff */
[----:B------:R-:W-:Y:S02]  /*2bd0*/  LEA.HI.X R97, R108, UR13, R97, 0x2, P2 ;  /* 0x0000000d6c617c11 */ /* 0x000fe400090f1461 */
[----:B------:R-:W-:-:S05]  /*2be0*/  IADD3 R103, P2, R88, R102, RZ ;  /* 0x0000006658677210 */ /* 0x000fca0007f5e0ff */
[----:B------:R-:W-:Y:S01]  /*2bf0*/  IMAD.X R22, R129, 0x1, R23, P2 ;  /* 0x0000000181167824 */ /* 0x000fe200010e0617 */
[----:B------:R-:W-:-:S04]  /*2c00*/  LEA R102, P2, R103, UR12, 0x2 ;  /* 0x0000000c67667c11 */ /* 0x000fc8000f8410ff */
[----:B------:R-:W-:Y:S02]  /*2c10*/  LEA.HI.X R103, R103, UR13, R22, 0x2, P2 ;  /* 0x0000000d67677c11 */ /* 0x000fe400090f1416 */
[----:B------:R-:W-:-:S05]  /*2c20*/  IADD3 R22, P2, R104, R88, RZ ;  /* 0x0000005868167210 */ /* 0x000fca0007f5e0ff */
[----:B------:R-:W-:Y:S01]  /*2c30*/  IMAD.X R105, R105, 0x1, R23, P2 ;  /* 0x0000000169697824 */ /* 0x000fe200010e0617 */
[----:B------:R-:W-:-:S04]  /*2c40*/  LEA R108, P2, R22, UR12, 0x2 ;  /* 0x0000000c166c7c11 */ /* 0x000fc8000f8410ff */
[----:B------:R-:W-:Y:S02]  /*2c50*/  LEA.HI.X R109, R22, UR13, R105, 0x2, P2 ;  /* 0x0000000d166d7c11 */ /* 0x000fe400090f1469 */
[----:B------:R-:W-:-:S04]  /*2c60*/  IADD3 R130, P2, R106, R12, RZ ;  /* 0x0000000c6a827210 */ /* 0x000fc80007f5e0ff */
[----:B------:R-:W-:Y:S02]  /*2c70*/  IADD3.X R131, R13, R154, R107, P2, !PT ;  /* 0x0000009a0d837210 */ /* 0x000fe400017fe46b */
[-C--:B------:R-:W-:Y:S01]  /*2c80*/  IADD3 R134, P2, R116, R12.reuse, RZ ;  /* 0x0000000c74867210 */ /* 0x080fe20007f5e0ff */
[----:B------:R-:W-:-:S03]  /*2c90*/  IMAD.WIDE.U32 R104, R155, R12, R130 ;  /* 0x0000000c9b687225 */ /* 0x000fc600078e0082 */
[----:B------:R-:W-:Y:S01]  /*2ca0*/  IADD3.X R135, R13, R154, R117, P2, !PT ;  /* 0x0000009a0d877210 */ /* 0x000fe200017fe475 */
[----:B------:R-:W-:Y:S01]  /*2cb0*/  IMAD.WIDE.U32 R130, R12, 0x7, R130 ;  /* 0x000000070c827825 */ /* 0x000fe200078e0082 */
[----:B------:R-:W-:-:S03]  /*2cc0*/  IADD3 R104, P2, R16, R104, RZ ;  /* 0x0000006810687210 */ /* 0x000fc60007f5e0ff */
[----:B------:R-:W-:Y:S01]  /*2cd0*/  IMAD.WIDE.U32 R106, R155, R12, R134 ;  /* 0x0000000c9b6a7225 */ /* 0x000fe200078e0086 */
[----:B------:R-:W-:Y:S02]  /*2ce0*/  IADD3.X R105, R17, R157, R105, P2, !PT ;  /* 0x0000009d11697210 */ /* 0x000fe400017fe469 */
[----:B------:R-:W-:Y:S01]  /*2cf0*/  IADD3 R116, P2, R16, R106, RZ ;  /* 0x0000006a10747210 */ /* 0x000fe20007f5e0ff */
[----:B------:R-:W-:-:S03]  /*2d00*/  IMAD.WIDE.U32 R104, R6, UR10, R104 ;  /* 0x0000000a06687c25 */ /* 0x000fc6000f8e0068 */
[----:B------:R-:W-:Y:S01]  /*2d10*/  IADD3.X R117, R17, R157, R107, P2, !PT ;  /* 0x0000009d11757210 */ /* 0x000fe200017fe46b */
        /* <DEDUP_REMOVED lines=14> */
[----:B------:R-:W-:Y:S01]  /*2e00*/  LEA.HI.X R117, R22, UR13, R113, 0x2, P2 ;  /* 0x0000000d16757c11 */ /* 0x000fe200090f1471 */
        /* <DEDUP_REMOVED lines=65> */
[----:B------:R-:W-:-:S03]  /*3220*/  IADD3.X R123, R17, R157, R123, P2, !PT ;  /* 0x0000009d117b7210 */ /* 0x000fc600017fe47b */
[----:B------:R-:W-:Y:S01]  /*3230*/  IMAD.WIDE.U32 R164, R12, 0x7, R164 ;  /* 0x000000070ca47825 */ /* 0x000fe200078e00a4 */
[----:B------:R-:W-:-:S03]  /*3240*/  IADD3 R166, P2, R16, R124, RZ ;  /* 0x0000007c10a67210 */ /* 0x000fc60007f5e0ff */
[----:B------:R-:W-:Y:S01]  /*3250*/  IMAD.WIDE.U32 R122, R6, UR10, R122 ;  /* 0x0000000a067a7c25 */ /* 0x000fe2000f8e007a */
[----:B------:R-:W-:-:S03]  /*3260*/  IADD3.X R167, R17, R157, R125, P2, !PT ;  /* 0x0000009d11a77210 */ /* 0x000fc600017fe47d */
        /* <DEDUP_REMOVED lines=15> */
[----:B------:R-:W-:Y:S02]  /*3360*/  IADD3.X R165, R13, R154, R165, P2, !PT ;  /* 0x0000009a0da57210 */ /* 0x000fe400017fe4a5 */
[----:B------:R-:W-:Y:S01]  /*3370*/  LEA R154, P2, R159, UR12, 0x2 ;  /* 0x0000000c9f9a7c11 */ /* 0x000fe2000f8410ff */
[----:B------:R-:W-:-:S03]  /*3380*/  IMAD.WIDE.U32 R164, R155, R12, R164 ;  /* 0x0000000c9ba47225 */ /* 0x000fc600078e00a4 */
[----:B------:R-:W-:Y:S02]  /*3390*/  LEA.HI.X R155, R159, UR13, R156, 0x2, P2 ;  /* 0x0000000d9f9b7c11 */ /* 0x000fe400090f149c */
[----:B------:R-:W-:-:S04]  /*33a0*/  IADD3 R12, P2, R16, R162, RZ ;  /* 0x000000a2100c7210 */ /* 0x000fc80007f5e0ff */
[----:B------:R-:W-:Y:S02]  /*33b0*/  IADD3.X R13, R17, R157, R163, P2, !PT ;  /* 0x0000009d110d7210 */ /* 0x000fe400017fe4a3 */
[----:B------:R-:W-:-:S04]  /*33c0*/  IADD3 R156, P2, R16, R164, RZ ;  /* 0x000000a4109c7210 */ /* 0x000fc80007f5e0ff */
        /* <DEDUP_REMOVED lines=9> */
[----:B------:R-:W-:-:S13]  /*3460*/  ISETP.GT.AND P2, PT, R150, RZ, P5 ;  /* 0x000000ff9600720c */ /* 0x000fda0002f44270 */
[----:B------:R-:W4:Y:S01]  /*3470*/  @P2 LDG.E.LTC128B R158, desc[UR14][R94.64] ;  /* 0x0000000e5e9e2981 */ /* 0x000f22000c1e1920 */
[----:B------:R-:W-:Y:S01]  /*3480*/  LOP3.LUT R152, R152, 0xfffffbff, RZ, 0xc0, !PT ;  /* 0xfffffbff98987812 */ /* 0x000fe200078ec0ff */
[----:B------:R-:W-:Y:S03]  /*3490*/  BSSY B1, `(.L_x_38) ;  /* 0x000000a000017945 */ /* 0x000fe60003800000 */
[----:B------:R-:W-:Y:S01]  /*34a0*/  @P3 LOP3.LUT R152, R152, 0x400, RZ, 0xfc, !PT ;  /* 0x0000040098983812 */ /* 0x000fe200078efcff */
[----:B----4-:R-:W-:-:S04]  /*34b0*/  IMAD R153, R158, R137, RZ ;  /* 0x000000899e997224 */ /* 0x010fc800078e02ff */
[----:B------:R-:W-:-:S05]  /*34c0*/  IMAD R153, R64, R136, R153 ;  /* 0x0000008840997224 */ /* 0x000fca00078e0299 */
[----:B------:R4:W-:Y:S01]  /*34d0*/  @P2 STG.E desc[UR14][R62.64], R153 ;  /* 0x000000993e002986 */ /* 0x0009e2000c10190e */
[----:B------:R-:W-:-:S05]  /*34e0*/  IADD3 R88, P2, R127, R20, RZ ;  /* 0x000000147f587210 */ /* 0x000fca0007f5e0ff */
[----:B------:R-:W-:Y:S01]  /*34f0*/  IMAD.X R89, R89, 0x1, R21, P2 ;  /* 0x0000000159597824 */ /* 0x000fe200010e0615 */
[----:B------:R-:W-:-:S13]  /*3500*/  ISETP.GT.AND P2, PT, R150, RZ, P3 ;  /* 0x000000ff9600720c */ /* 0x000fda0001f44270 */
[----:B----4-:R-:W-:Y:S05]  /*3510*/  @!P2 BRA `(.L_x_39) ;  /* 0x000000000004a947 */ /* 0x010fea0003800000 */
[----:B------:R4:W5:Y:S02]  /*3520*/  LDG.E.LTC128B R158, desc[UR14][R100.64] ;  /* 0x0000000e649e7981 */ /* 0x000964000c1e1920 */
.L_x_39:
[----:B------:R-:W-:Y:S05]  /*3530*/  BSYNC B1 ;  /* 0x0000000000017941 */ /* 0x000fea0003800000 */
.L_x_38:
[----:B-----5:R-:W-:Y:S01]  /*3540*/  IMAD R6, R158, R137, RZ ;  /* 0x000000899e067224 */ /* 0x020fe200078e02ff */
[----:B------:R-:W-:Y:S03]  /*3550*/  BSSY B1, `(.L_x_40) ;  /* 0x0000006000017945 */ /* 0x000fe60003800000 */
[----:B------:R-:W-:-:S05]  /*3560*/  IMAD R65, R65, R136, R6 ;  /* 0x0000008841417224 */ /* 0x000fca00078e0206 */
[----:B------:R0:W-:Y:S01]  /*3570*/  @P2 STG.E desc[UR14][R88.64], R65 ;  /* 0x0000004158002986 */ /* 0x0001e2000c10190e */
[----:B------:R-:W-:-:S13]  /*3580*/  ISETP.GT.AND P2, PT, R150, 0x8, P5 ;  /* 0x000000089600780c */ /* 0x000fda0002f44270 */
[----:B0-----:R-:W-:Y:S05]  /*3590*/  @!P2 BRA `(.L_x_41) ;  /* 0x000000000004a947 */ /* 0x001fea0003800000 */
[----:B------:R0:W5:Y:S02]  /*35a0*/  LDG.E.LTC128B R158, desc[UR14][R98.64+0x20] ;  /* 0x0000200e629e7981 */ /* 0x000164000c1e1920 */
.L_x_41:
[----:B------:R-:W-:Y:S05]  /*35b0*/  BSYNC B1 ;  /* 0x0000000000017941 */ /* 0x000fea0003800000 */
.L_x_40:
[----:B-----5:R-:W-:Y:S01]  /*35c0*/  IMAD R65, R158, R137, RZ ;  /* 0x000000899e417224 */ /* 0x020fe200078e02ff */
[----:B------:R-:W-:Y:S03]  /*35d0*/  BSSY B1, `(.L_x_42) ;  /* 0x0000006000017945 */ /* 0x000fe60003800000 */
[----:B------:R-:W-:-:S05]  /*35e0*/  IMAD R65, R66, R136, R65 ;  /* 0x0000008842417224 */ /* 0x000fca00078e0241 */
[----:B------:R0:W-:Y:S01]  /*35f0*/  @P2 STG.E desc[UR14][R62.64+0x20], R65 ;  /* 0x000020413e002986 */ /* 0x0001e2000c10190e */
[----:B------:R-:W-:-:S13]  /*3600*/  ISETP.GT.AND P2, PT, R150, 0x8, P3 ;  /* 0x000000089600780c */ /* 0x000fda0001f44270 */
[----:B0-----:R-:W-:Y:S05]  /*3610*/  @!P2 BRA `(.L_x_43) ;  /* 0x000000000004a947 */ /* 0x001fea0003800000 */
[----:B------:R0:W5:Y:S02]  /*3620*/  LDG.E.LTC128B R158, desc[UR14][R96.64+0x20] ;  /* 0x0000200e609e7981 */ /* 0x000164000c1e1920 */
.L_x_43:
[----:B------:R-:W-:Y:S05]  /*3630*/  BSYNC B1 ;  /* 0x0000000000017941 */ /* 0x000fea0003800000 */
.L_x_42:
[----:B-----5:R-:W-:Y:S01]  /*3640*/  IMAD R6, R158, R137, RZ ;  /* 0x000000899e067224 */ /* 0x020fe200078e02ff */
[C---:B------:R-:W-:Y:S01]  /*3650*/  SHF.L.U64.HI R95, R14.reuse, 0x7, R15 ;  /* 0x000000070e5f7819 */ /* 0x040fe2000001020f */
[----:B------:R-:W-:Y:S01]  /*3660*/  IMAD.SHL.U32 R65, R14, 0x80, RZ ;  /* 0x000000800e417824 */ /* 0x000fe200078e00ff */
[----:B------:R-:W-:Y:S01]  /*3670*/  ISETP.GT.AND P5, PT, R151, 0x18, PT ;  /* 0x000000189700780c */ /* 0x000fe20003fa4270 */
[----:B----4-:R-:W-:Y:S01]  /*3680*/  IMAD R101, R67, R136, R6 ;  /* 0x0000008843657224 */ /* 0x010fe200078e0206 */
[----:B------:R-:W-:-:S04]  /*3690*/  LOP3.LUT R152, R152, 0xffffffdf, RZ, 0xc0, !PT ;  /* 0xffffffdf98987812 */ /* 0x000fc800078ec0ff */
[----:B------:R4:W-:Y:S01]  /*36a0*/  @P2 STG.E desc[UR14][R88.64+0x20], R101 ;  /* 0x0000206558002986 */ /* 0x0009e2000c10190e */
[----:B------:R-:W-:-:S05]  /*36b0*/  IADD3 R66, P2, R65, R20, RZ ;  /* 0x0000001441427210 */ /* 0x000fca0007f5e0ff */
[----:B------:R-:W-:Y:S01]  /*36c0*/  IMAD.X R67, R95, 0x1, R21, P2 ;  /* 0x000000015f437824 */ /* 0x000fe200010e0615 */
[----:B------:R-:W-:Y:S01]  /*36d0*/  IADD3 R64, P2, R65, R10, RZ ;  /* 0x0000000a41407210 */ /* 0x000fe20007f5e0ff */
[----:B------:R-:W-:Y:S01]  /*36e0*/  IMAD R127, R15, 0x60, RZ ;  /* 0x000000600f7f7824 */ /* 0x000fe200078e02ff */
[----:B------:R-:W-:Y:S02]  /*36f0*/  ISETP.GT.AND P3, PT, R151, 0x19, PT ;  /* 0x000000199700780c */ /* 0x000fe40003f64270 */
[----:B------:R-:W-:Y:S01]  /*3700*/  @P5 LOP3.LUT R152, R152, 0x20, RZ, 0xfc, !PT ;  /* 0x0000002098985812 */ /* 0x000fe200078efcff */
[----:B------:R-:W-:Y:S01]  /*3710*/  IMAD.X R65, R95, 0x1, R11, P2 ;  /* 0x000000015f417824 */ /* 0x000fe200010e060b */
[----:B------:R-:W-:-:S13]  /*3720*/  ISETP.GT.AND P2, PT, R150, RZ, P5 ;  /* 0x000000ff9600720c */ /* 0x000fda0002f44270 */
[----:B------:R-:W4:Y:S01]  /*3730*/  @P2 LDG.E.LTC128B R158, desc[UR14][R102.64] ;  /* 0x0000000e669e2981 */ /* 0x000f22000c1e1920 */
[----:B------:R-:W-:Y:S01]  /*3740*/  IMAD.WIDE.U32 R94, R14, 0x60, R10 ;  /* 0x000000600e5e7825 */ /* 0x000fe200078e000a */
[----:B------:R-:W-:Y:S01]  /*3750*/  LOP3.LUT R152, R152, 0xfffffeff, RZ, 0xc0, !PT ;  /* 0xfffffeff98987812 */ /* 0x000fe200078ec0ff */
[----:B------:R-:W-:Y:S02]  /*3760*/  BSSY B1, `(.L_x_44) ;  /* 0x000000a000017945 */ /* 0x000fe40003800000 */
[----:B------:R-:W-:Y:S01]  /*3770*/  IMAD.IADD R95, R95, 0x1, R127 ;  /* 0x000000015f5f7824 */ /* 0x000fe200078e027f */
[----:B------:R-:W-:Y:S01]  /*3780*/  @P3 LOP3.LUT R152, R152, 0x100, RZ, 0xfc, !PT ;  /* 0x0000010098983812 */ /* 0x000fe200078efcff */
[----:B----4-:R-:W-:-:S04]  /*3790*/  IMAD R101, R158, R137, RZ ;  /* 0x000000899e657224 */ /* 0x010fc800078e02ff */
[----:B------:R-:W-:Y:S02]  /*37a0*/  IMAD R153, R68, R136, R101 ;  /* 0x0000008844997224 */ /* 0x000fe400078e0265 */
[----:B------:R-:W-:-:S03]  /*37b0*/  IMAD.WIDE.U32 R100, R14, 0x60, R20 ;  /* 0x000000600e647825 */ /* 0x000fc600078e0014 */
[----:B------:R4:W-:Y:S01]  /*37c0*/  @P2 STG.E desc[UR14][R94.64], R153 ;  /* 0x000000995e002986 */ /* 0x0009e2000c10190e */
[----:B------:R-:W-:-:S13]  /*37d0*/  ISETP.GT.AND P2, PT, R150, RZ, P3 ;  /* 0x000000ff9600720c */ /* 0x000fda0001f44270 */
[----:B----4-:R-:W-:Y:S05]  /*37e0*/  @!P2 BRA `(.L_x_45) ;  /* 0x000000000004a947 */ /* 0x010fea0003800000 */
[----:B------:R4:W5:Y:S02]  /*37f0*/  LDG.E.LTC128B R158, desc[UR14][R108.64] ;  /* 0x0000000e6c9e7981 */ /* 0x000964000c1e1920 */
.L_x_45:
[----:B------:R-:W-:Y:S05]  /*3800*/  BSYNC B1 ;  /* 0x0000000000017941 */ /* 0x000fea0003800000 */
.L_x_44:
[----:B-----5:R-:W-:Y:S01]  /*3810*/  IMAD R6, R158, R137, RZ ;  /* 0x000000899e067224 */ /* 0x020fe200078e02ff */
[----:B------:R-:W-:Y:S01]  /*3820*/  BSSY B1, `(.L_x_46) ;  /* 0x0000007000017945 */ /* 0x000fe20003800000 */
[----:B------:R-:W-:Y:S02]  /*3830*/  IMAD.IADD R101, R127, 0x1, R101 ;  /* 0x000000017f657824 */ /* 0x000fe400078e0265 */
[----:B------:R-:W-:-:S05]  /*3840*/  IMAD R69, R69, R136, R6 ;  /* 0x0000008845457224 */ /* 0x000fca00078e0206 */
[----:B------:R0:W-:Y:S01]  /*3850*/  @P2 STG.E desc[UR14][R100.64], R69 ;  /* 0x0000004564002986 */ /* 0x0001e2000c10190e */
[----:B------:R-:W-:-:S13]  /*3860*/  ISETP.GT.AND P2, PT, R150, 0x8, P5 ;  /* 0x000000089600780c */ /* 0x000fda0002f44270 */
[----:B0-----:R-:W-:Y:S05]  /*3870*/  @!P2 BRA `(.L_x_47) ;  /* 0x000000000004a947 */ /* 0x001fea0003800000 */
[----:B------:R0:W5:Y:S02]  /*3880*/  LDG.E.LTC128B R158, desc[UR14][R106.64+0x20] ;  /* 0x0000200e6a9e7981 */ /* 0x000164000c1e1920 */
.L_x_47:
[----:B------:R-:W-:Y:S05]  /*3890*/  BSYNC B1 ;  /* 0x0000000000017941 */ /* 0x000fea0003800000 */
.L_x_46:
[----:B-----5:R-:W-:Y:S01]  /*38a0*/  IMAD R69, R158, R137, RZ ;  /* 0x000000899e457224 */ /* 0x020fe200078e02ff */
[----:B------:R-:W-:Y:S03]  /*38b0*/  BSSY B1, `(.L_x_48) ;  /* 0x0000006000017945 */ /* 0x000fe60003800000 */
[----:B------:R-:W-:-:S05]  /*38c0*/  IMAD R69, R70, R136, R69 ;  /* 0x0000008846457224 */ /* 0x000fca00078e0245 */
[----:B------:R0:W-:Y:S01]  /*38d0*/  @P2 STG.E desc[UR14][R94.64+0x20], R69 ;  /* 0x000020455e002986 */ /* 0x0001e2000c10190e */
[----:B------:R-:W-:-:S13]  /*38e0*/  ISETP.GT.AND P2, PT, R150, 0x8, P3 ;  /* 0x000000089600780c */ /* 0x000fda0001f44270 */
[----:B0-----:R-:W-:Y:S05]  /*38f0*/  @!P2 BRA `(.L_x_49) ;  /* 0x000000000004a947 */ /* 0x001fea0003800000 */
[----:B------:R0:W5:Y:S02]  /*3900*/  LDG.E.LTC128B R158, desc[UR14][R104.64+0x20] ;  /* 0x0000200e689e7981 */ /* 0x000164000c1e1920 */
.L_x_49:
[----:B------:R-:W-:Y:S05]  /*3910*/  BSYNC B1 ;  /* 0x0000000000017941 */ /* 0x000fea0003800000 */
.L_x_48:
[----:B-----5:R-:W-:Y:S01]  /*3920*/  IMAD R6, R158, R137, RZ ;  /* 0x000000899e067224 */ /* 0x020fe200078e02ff */
[----:B------:R-:W-:-:S03]  /*3930*/  ISETP.GT.AND P5, PT, R151, 0x20, PT ;  /* 0x000000209700780c */ /* 0x000fc60003fa4270 */
[----:B------:R-:W-:Y:S01]  /*3940*/  IMAD R71, R71, R136, R6 ;  /* 0x0000008847477224 */ /* 0x000fe200078e0206 */
[----:B------:R-:W-:Y:S01]  /*3950*/  ISETP.GT.AND P3, PT, R151, 0x21, PT ;  /* 0x000000219700780c */ /* 0x000fe20003f64270 */
[----:B------:R-:W-:Y:S01]  /*3960*/  BSSY B1, `(.L_x_50) ;  /* 0x000000c000017945 */ /* 0x000fe20003800000 */
[----:B------:R-:W-:Y:S02]  /*3970*/  P2R R102, PR, RZ, 0x20 ;  /* 0x00000020ff667803 */ /* 0x000fe40000000000 */
[----:B------:R0:W-:Y:S01]  /*3980*/  @P2 STG.E desc[UR14][R100.64+0x20], R71 ;  /* 0x0000204764002986 */ /* 0x0001e2000c10190e */
[----:B------:R-:W-:-:S13]  /*3990*/  ISETP.GT.AND P2, PT, R150, RZ, P5 ;  /* 0x000000ff9600720c */ /* 0x000fda0002f44270 */
[----:B------:R-:W2:Y:S01]  /*39a0*/  @P2 LDG.E.LTC128B R158, desc[UR14][R110.64] ;  /* 0x0000000e6e9e2981 */ /* 0x000ea2000c1e1920 */
[----:B------:R-:W-:Y:S01]  /*39b0*/  P2R R103, PR, RZ, 0x8 ;  /* 0x00000008ff677803 */ /* 0x000fe20000000000 */
[----:B--2---:R-:W-:-:S04]  /*39c0*/  IMAD R69, R158, R137, RZ ;  /* 0x000000899e457224 */ /* 0x004fc800078e02ff */
[----:B------:R-:W-:-:S05]  /*39d0*/  IMAD R69, R72, R136, R69 ;  /* 0x0000008848457224 */ /* 0x000fca00078e0245 */
[----:B------:R0:W-:Y:S01]  /*39e0*/  @P2 STG.E desc[UR14][R64.64], R69 ;  /* 0x0000004540002986 */ /* 0x0001e2000c10190e */
[----:B------:R-:W-:-:S13]  /*39f0*/  ISETP.GT.AND P2, PT, R150, RZ, P3 ;  /* 0x000000ff9600720c */ /* 0x000fda0001f44270 */
[----:B0-----:R-:W-:Y:S05]  /*3a00*/  @!P2 BRA `(.L_x_51) ;  /* 0x000000000004a947 */ /* 0x001fea0003800000 */
[----:B------:R0:W5:Y:S02]  /*3a10*/  LDG.E.LTC128B R158, desc[UR14][R116.64] ;  /* 0x0000000e749e7981 */ /* 0x000164000c1e1920 */
.L_x_51:
[----:B------:R-:W-:Y:S05]  /*3a20*/  BSYNC B1 ;  /* 0x0000000000017941 */ /* 0x000fea0003800000 */
.L_x_50:
[----:B-----5:R-:W-:Y:S01]  /*3a30*/  IMAD R6, R158, R137, RZ ;  /* 0x000000899e067224 */ /* 0x020fe200078e02ff */
[----:B------:R-:W-:Y:S03]  /*3a40*/  BSSY B1, `(.L_x_52) ;  /* 0x0000006000017945 */ /* 0x000fe60003800000 */
[----:B------:R-:W-:-:S05]  /*3a50*/  IMAD R73, R73, R136, R6 ;  /* 0x0000008849497224 */ /* 0x000fca00078e0206 */
[----:B------:R2:W-:Y:S01]  /*3a60*/  @P2 STG.E desc[UR14][R66.64], R73 ;  /* 0x0000004942002986 */ /* 0x0005e2000c10190e */
[----:B------:R-:W-:-:S13]  /*3a70*/  ISETP.GT.AND P2, PT, R150, 0x8, P5 ;  /* 0x000000089600780c */ /* 0x000fda0002f44270 */
[----:B--2---:R-:W-:Y:S05]  /*3a80*/  @!P2 BRA `(.L_x_53) ;  /* 0x000000000004a947 */ /* 0x004fea0003800000 */
[----:B------:R2:W5:Y:S02]  /*3a90*/  LDG.E.LTC128B R158, desc[UR14][R114.64+0x20] ;  /* 0x0000200e729e7981 */ /* 0x000564000c1e1920 */
.L_x_53:
[----:B------:R-:W-:Y:S05]  /*3aa0*/  BSYNC B1 ;  /* 0x0000000000017941 */ /* 0x000fea0003800000 */
.L_x_52:
[----:B-----5:R-:W-:Y:S01]  /*3ab0*/  IMAD R69, R158, R137, RZ ;  /* 0x000000899e457224 */ /* 0x020fe200078e02ff */
[----:B------:R-:W-:Y:S03]  /*3ac0*/  BSSY B1, `(.L_x_54) ;  /* 0x0000006000017945 */ /* 0x000fe60003800000 */
[----:B------:R-:W-:-:S05]  /*3ad0*/  IMAD R69, R74, R136, R69 ;  /* 0x000000884a457224 */ /* 0x000fca00078e0245 */
[----:B------:R0:W-:Y:S01]  /*3ae0*/  @P2 STG.E desc[UR14][R64.64+0x20], R69 ;  /* 0x0000204540002986 */ /* 0x0001e2000c10190e */
[----:B------:R-:W-:-:S13]  /*3af0*/  ISETP.GT.AND P2, PT, R150, 0x8, P3 ;  /* 0x000000089600780c */ /* 0x000fda0001f44270 */
[----:B0-----:R-:W-:Y:S05]  /*3b00*/  @!P2 BRA `(.L_x_55) ;  /* 0x000000000004a947 */ /* 0x001fea0003800000 */
[----:B------:R0:W5:Y:S02]  /*3b10*/  LDG.E.LTC128B R158, desc[UR14][R112.64+0x20] ;  /* 0x0000200e709e7981 */ /* 0x000164000c1e1920 */
.L_x_55:
[----:B------:R-:W-:Y:S05]  /*3b20*/  BSYNC B1 ;  /* 0x0000000000017941 */ /* 0x000fea0003800000 */
.L_x_54:
[----:B-----5:R-:W-:Y:S01]  /*3b30*/  IMAD R6, R158, R137, RZ ;  /* 0x000000899e067224 */ /* 0x020fe200078e02ff */
[----:B------:R-:W-:-:S03]  /*3b40*/  ISETP.GT.AND P5, PT, R151, 0x28, PT ;  /* 0x000000289700780c */ /* 0x000fc60003fa4270 */
[----:B------:R-:W-:Y:S02]  /*3b50*/  IMAD R75, R75, R136, R6 ;  /* 0x000000884b4b7224 */ /* 0x000fe400078e0206 */
[----:B------:R-:W-:Y:S02]  /*3b60*/  IMAD R73, R15, 0xa0, RZ ;  /* 0x000000a00f497824 */ /* 0x000fe400078e02ff */
[----:B------:R-:W-:Y:S01]  /*3b70*/  IMAD.WIDE.U32 R68, R14, 0xa0, R10 ;  /* 0x000000a00e447825 */ /* 0x000fe200078e000a */
[----:B------:R0:W-:Y:S01]  /*3b80*/  @P2 STG.E desc[UR14][R66.64+0x20], R75 ;  /* 0x0000204b42002986 */ /* 0x0001e2000c10190e */
[----:B------:R-:W-:Y:S02]  /*3b90*/  ISETP.GT.AND P2, PT, R150, RZ, P5 ;  /* 0x000000ff9600720c */ /* 0x000fe40002f44270 */
[----:B------:R-:W-:Y:S01]  /*3ba0*/  ISETP.GT.AND P3, PT, R151, 0x29, PT ;  /* 0x000000299700780c */ /* 0x000fe20003f64270 */
[----:B------:R-:W-:Y:S01]  /*3bb0*/  BSSY B1, `(.L_x_56) ;  /* 0x000000c000017945 */ /* 0x000fe20003800000 */
[----:B----4-:R-:W-:-:S09]  /*3bc0*/  P2R R108, PR, RZ, 0x20 ;  /* 0x00000020ff6c7803 */ /* 0x010fd20000000000 */
[----:B------:R-:W4:Y:S01]  /*3bd0*/  @P2 LDG.E.LTC128B R158, desc[UR14][R128.64] ;  /* 0x0000000e809e2981 */ /* 0x000f22000c1e1920 */
[----:B------:R-:W-:Y:S01]  /*3be0*/  IMAD.IADD R69, R69, 0x1, R73 ;  /* 0x0000000145457824 */ /* 0x000fe200078e0249 */
[----:B------:R-:W-:Y:S01]  /*3bf0*/  P2R R110, PR, RZ, 0x8 ;  /* 0x00000008ff6e7803 */ /* 0x000fe20000000000 */
[----:B----4-:R-:W-:-:S04]  /*3c00*/  IMAD R71, R158, R137, RZ ;  /* 0x000000899e477224 */ /* 0x010fc800078e02ff */
[----:B------:R-:W-:Y:S02]  /*3c10*/  IMAD R109, R76, R136, R71 ;  /* 0x000000884c6d7224 */ /* 0x000fe400078e0247 */
[----:B------:R-:W-:-:S03]  /*3c20*/  IMAD.WIDE.U32 R70, R14, 0xa0, R20 ;  /* 0x000000a00e467825 */ /* 0x000fc600078e0014 */
[----:B------:R0:W-:Y:S01]  /*3c30*/  @P2 STG.E desc[UR14][R68.64], R109 ;  /* 0x0000006d44002986 */ /* 0x0001e2000c10190e */
[----:B------:R-:W-:-:S13]  /*3c40*/  ISETP.GT.AND P2, PT, R150, RZ, P3 ;  /* 0x000000ff9600720c */ /* 0x000fda0001f44270 */
[----:B0-----:R-:W-:Y:S05]  /*3c50*/  @!P2 BRA `(.L_x_57) ;  /* 0x000000000004a947 */ /* 0x001fea0003800000 */
[----:B------:R0:W5:Y:S02]  /*3c60*/  LDG.E.LTC128B R158, desc[UR14][R130.64] ;  /* 0x0000000e829e7981 */ /* 0x000164000c1e1920 */
.L_x_57:
[----:B------:R-:W-:Y:S05]  /*3c70*/  BSYNC B1 ;  /* 0x0000000000017941 */ /* 0x000fea0003800000 */
.L_x_56:
[----:B-----5:R-:W-:Y:S01]  /*3c80*/  IMAD R6, R158, R137, RZ ;  /* 0x000000899e067224 */ /* 0x020fe200078e02ff */
[----:B------:R-:W-:Y:S01]  /*3c90*/  BSSY B1, `(.L_x_58) ;  /* 0x0000007000017945 */ /* 0x000fe20003800000 */
[----:B------:R-:W-:Y:S02]  /*3ca0*/  IMAD.IADD R71, R73, 0x1, R71 ;  /* 0x0000000149477824 */ /* 0x000fe400078e0247 */
[----:B------:R-:W-:-:S05]  /*3cb0*/  IMAD R77, R77, R136, R6 ;  /* 0x000000884d4d7224 */ /* 0x000fca00078e0206 */
[----:B------:R4:W-:Y:S01]  /*3cc0*/  @P2 STG.E desc[UR14][R70.64], R77 ;  /* 0x0000004d46002986 */ /* 0x0009e2000c10190e */
[----:B------:R-:W-:-:S13]  /*3cd0*/  ISETP.GT.AND P2, PT, R150, 0x8, P5 ;  /* 0x000000089600780c */ /* 0x000fda0002f44270 */
[----:B----4-:R-:W-:Y:S05]  /*3ce0*/  @!P2 BRA `(.L_x_59) ;  /* 0x000000000004a947 */ /* 0x010fea0003800000 */
[----:B------:R4:W5:Y:S02]  /*3cf0*/  LDG.E.LTC128B R158, desc[UR14][R120.64+0x20] ;  /* 0x0000200e789e7981 */ /* 0x000964000c1e1920 */
.L_x_59:
[----:B------:R-:W-:Y:S05]  /*3d00*/  BSYNC B1 ;  /* 0x0000000000017941 */ /* 0x000fea0003800000 */
.L_x_58:
[----:B-----5:R-:W-:Y:S01]  /*3d10*/  IMAD R73, R158, R137, RZ ;  /* 0x000000899e497224 */ /* 0x020fe200078e02ff */
[----:B------:R-:W-:Y:S03]  /*3d20*/  BSSY B1, `(.L_x_60) ;  /* 0x0000006000017945 */ /* 0x000fe60003800000 */
[----:B------:R-:W-:-:S05]  /*3d30*/  IMAD R73, R78, R136, R73 ;  /* 0x000000884e497224 */ /* 0x000fca00078e0249 */
[----:B------:R0:W-:Y:S01]  /*3d40*/  @P2 STG.E desc[UR14][R68.64+0x20], R73 ;  /* 0x0000204944002986 */ /* 0x0001e2000c10190e */
[----:B------:R-:W-:-:S13]  /*3d50*/  ISETP.GT.AND P2, PT, R150, 0x8, P3 ;  /* 0x000000089600780c */ /* 0x000fda0001f44270 */
[----:B0-----:R-:W-:Y:S05]  /*3d60*/  @!P2 BRA `(.L_x_61) ;  /* 0x000000000004a947 */ /* 0x001fea0003800000 */
[----:B------:R0:W5:Y:S02]  /*3d70*/  LDG.E.LTC128B R158, desc[UR14][R118.64+0x20] ;  /* 0x0000200e769e7981 */ /* 0x000164000c1e1920 */
.L_x_61:
[----:B------:R-:W-:Y:S05]  /*3d80*/  BSYNC B1 ;  /* 0x0000000000017941 */ /* 0x000fea0003800000 */
.L_x_60:
[----:B-----5:R-:W-:Y:S01]  /*3d90*/  IMAD R6, R158, R137, RZ ;  /* 0x000000899e067224 */ /* 0x020fe200078e02ff */
[----:B------:R-:W-:-:S03]  /*3da0*/  ISETP.GT.AND P3, PT, R151, 0x30, PT ;  /* 0x000000309700780c */ /* 0x000fc60003f64270 */
[----:B------:R-:W-:-:S05]  /*3db0*/  IMAD R79, R79, R136, R6 ;  /* 0x000000884f4f7224 */ /* 0x000fca00078e0206 */
[----:B------:R0:W-:Y:S01]  /*3dc0*/  @P2 STG.E desc[UR14][R70.64+0x20], R79 ;  /* 0x0000204f46002986 */ /* 0x0001e2000c10190e */
[----:B------:R-:W-:-:S13]  /*3dd0*/  ISETP.GT.AND P2, PT, R150, RZ, P3 ;  /* 0x000000ff9600720c */ /* 0x000fda0001f44270 */
[----:B------:R-:W2:Y:S01]  /*3de0*/  @P2 LDG.E.LTC128B R158, desc[UR14][R134.64] ;  /* 0x0000000e869e2981 */ /* 0x000ea2000c1e1920 */
[----:B------:R-:W-:Y:S01]  /*3df0*/  IMAD R77, R15, 0xc0, RZ ;  /* 0x000000c00f4d7824 */ /* 0x000fe200078e02ff */
[----:B------:R-:W-:Y:S01]  /*3e00*/  ISETP.GT.AND P5, PT, R151, 0x31, PT ;  /* 0x000000319700780c */ /* 0x000fe20003fa4270 */
[----:B------:R-:W-:Y:S01]  /*3e10*/  IMAD.WIDE.U32 R72, R14, 0xc0, R10 ;  /* 0x000000c00e487825 */ /* 0x000fe200078e000a */
[----:B------:R-:W-:Y:S02]  /*3e20*/  BSSY B1, `(.L_x_62) ;  /* 0x000000a000017945 */ /* 0x000fe40003800000 */
[----:B------:R-:W-:Y:S01]  /*3e30*/  P2R R78, PR, RZ, 0x20 ;  /* 0x00000020ff4e7803 */ /* 0x000fe20000000000 */
[----:B------:R-:W-:Y:S02]  /*3e40*/  IMAD.IADD R73, R73, 0x1, R77 ;  /* 0x0000000149497824 */ /* 0x000fe400078e024d */
[----:B--2---:R-:W-:-:S04]  /*3e50*/  IMAD R75, R158, R137, RZ ;  /* 0x000000899e4b7224 */ /* 0x004fc800078e02ff */
[----:B------:R-:W-:Y:S02]  /*3e60*/  IMAD R109, R80, R136, R75 ;  /* 0x00000088506d7224 */ /* 0x000fe400078e024b */
[----:B------:R-:W-:-:S03]  /*3e70*/  IMAD.WIDE.U32 R74, R14, 0xc0, R20 ;  /* 0x000000c00e4a7825 */ /* 0x000fc600078e0014 */
[----:B------:R0:W-:Y:S01]  /*3e80*/  @P2 STG.E desc[UR14][R72.64], R109 ;  /* 0x0000006d48002986 */ /* 0x0001e2000c10190e */
[----:B------:R-:W-:-:S13]  /*3e90*/  ISETP.GT.AND P2, PT, R150, RZ, P5 ;  /* 0x000000ff9600720c */ /* 0x000fda0002f44270 */
[----:B0-----:R-:W-:Y:S05]  /*3ea0*/  @!P2 BRA `(.L_x_63) ;  /* 0x000000000004a947 */ /* 0x001fea0003800000 */
[----:B------:R0:W5:Y:S02]  /*3eb0*/  LDG.E.LTC128B R158, desc[UR14][R132.64] ;  /* 0x0000000e849e7981 */ /* 0x000164000c1e1920 */
.L_x_63:
[----:B------:R-:W-:Y:S05]  /*3ec0*/  BSYNC B1 ;  /* 0x0000000000017941 */ /* 0x000fea0003800000 */
.L_x_62:
[----:B-----5:R-:W-:Y:S01]  /*3ed0*/  IMAD R6, R158, R137, RZ ;  /* 0x000000899e067224 */ /* 0x020fe200078e02ff */
[----:B------:R-:W-:Y:S01]  /*3ee0*/  BSSY B1, `(.L_x_64) ;  /* 0x0000007000017945 */ /* 0x000fe20003800000 */
[----:B------:R-:W-:Y:S02]  /*3ef0*/  IMAD.IADD R75, R77, 0x1, R75 ;  /* 0x000000014d4b7824 */ /* 0x000fe400078e024b */
[----:B------:R-:W-:-:S05]  /*3f00*/  IMAD R81, R81, R136, R6 ;  /* 0x0000008851517224 */ /* 0x000fca00078e0206 */
[----:B------:R2:W-:Y:S01]  /*3f10*/  @P2 STG.E desc[UR14][R74.64], R81 ;  /* 0x000000514a002986 */ /* 0x0005e2000c10190e */
[----:B------:R-:W-:-:S13]  /*3f20*/  ISETP.GT.AND P2, PT, R150, 0x8, P3 ;  /* 0x000000089600780c */ /* 0x000fda0001f44270 */
[----:B--2---:R-:W-:Y:S05]  /*3f30*/  @!P2 BRA `(.L_x_65) ;  /* 0x000000000004a947 */ /* 0x004fea0003800000 */
[----:B------:R2:W5:Y:S02]  /*3f40*/  LDG.E.LTC128B R158, desc[UR14][R124.64+0x20] ;  /* 0x0000200e7c9e7981 */ /* 0x000564000c1e1920 */
.L_x_65:
[----:B------:R-:W-:Y:S05]  /*3f50*/  BSYNC B1 ;  /* 0x0000000000017941 */ /* 0x000fea0003800000 */
.L_x_64:
[----:B-----5:R-:W-:Y:S01]  /*3f60*/  IMAD R77, R158, R137, RZ ;  /* 0x000000899e4d7224 */ /* 0x020fe200078e02ff */
[----:B------:R-:W-:Y:S03]  /*3f70*/  BSSY B1, `(.L_x_66) ;  /* 0x0000006000017945 */ /* 0x000fe60003800000 */
[----:B------:R-:W-:-:S05]  /*3f80*/  IMAD R77, R82, R136, R77 ;  /* 0x00000088524d7224 */ /* 0x000fca00078e024d */
[----:B------:R0:W-:Y:S01]  /*3f90*/  @P2 STG.E desc[UR14][R72.64+0x20], R77 ;  /* 0x0000204d48002986 */ /* 0x0001e2000c10190e */
[----:B------:R-:W-:-:S13]  /*3fa0*/  ISETP.GT.AND P2, PT, R150, 0x8, P5 ;  /* 0x000000089600780c */ /* 0x000fda0002f44270 */
[----:B0-----:R-:W-:Y:S05]  /*3fb0*/  @!P2 BRA `(.L_x_67) ;  /* 0x000000000004a947 */ /* 0x001fea0003800000 */
[----:B------:R0:W5:Y:S02]  /*3fc0*/  LDG.E.LTC128B R158, desc[UR14][R122.64+0x20] ;  /* 0x0000200e7a9e7981 */ /* 0x000164000c1e1920 */
.L_x_67:
[----:B------:R-:W-:Y:S05]  /*3fd0*/  BSYNC B1 ;  /* 0x0000000000017941 */ /* 0x000fea0003800000 */
.L_x_66:
[----:B-----5:R-:W-:-:S04]  /*3fe0*/  IMAD R6, R158, R137, RZ ;  /* 0x000000899e067224 */ /* 0x020fc800078e02ff */
[----:B------:R-:W-:-:S05]  /*3ff0*/  IMAD R83, R83, R136, R6 ;  /* 0x0000008853537224 */ /* 0x000fca00078e0206 */
[----:B------:R0:W-:Y:S01]  /*4000*/  @P2 STG.E desc[UR14][R74.64+0x20], R83 ;  /* 0x000020534a002986 */ /* 0x0001e2000c10190e */
[----:B------:R-:W-:-:S04]  /*4010*/  ISETP.GT.AND P2, PT, R151, 0x38, PT ;  /* 0x000000389700780c */ /* 0x000fc80003f44270 */
        /* <DEDUP_REMOVED lines=15> */
.L_x_69:
[----:B------:R-:W-:Y:S05]  /*4110*/  BSYNC B1 ;  /* 0x0000000000017941 */ /* 0x000fea0003800000 */
.L_x_68:
        /* <DEDUP_REMOVED lines=8> */
.L_x_71:
[----:B------:R-:W-:Y:S05]  /*41a0*/  BSYNC B1 ;  /* 0x0000000000017941 */ /* 0x000fea0003800000 */
.L_x_70:
[----:B-----5:R-:W-:Y:S01]  /*41b0*/  IMAD R23, R158, R137, RZ ;  /* 0x000000899e177224 */ /* 0x020fe200078e02ff */
[----:B------:R-:W-:Y:S03]  /*41c0*/  BSSY B1, `(.L_x_72) ;  /* 0x0000006000017945 */ /* 0x000fe60003800000 */
[----:B------:R-:W-:-:S05]  /*41d0*/  IMAD R23, R86, R136, R23 ;  /* 0x0000008856177224 */ /* 0x000fca00078e0217 */
[----:B------:R0:W-:Y:S01]  /*41e0*/  @P5 STG.E desc[UR14][R76.64+0x20], R23 ;  /* 0x000020174c005986 */ /* 0x0001e2000c10190e */
[----:B------:R-:W-:-:S13]  /*41f0*/  ISETP.GT.AND P5, PT, R150, 0x8, P6 ;  /* 0x000000089600780c */ /* 0x000fda00037a4270 */
[----:B0-----:R-:W-:Y:S05]  /*4200*/  @!P5 BRA `(.L_x_73) ;  /* 0x000000000004d947 */ /* 0x001fea0003800000 */
[----:B------:R0:W5:Y:S02]  /*4210*/  LDG.E.LTC128B R158, desc[UR14][R16.64+0x20] ;  /* 0x0000200e109e7981 */ /* 0x000164000c1e1920 */
.L_x_73:
[----:B------:R-:W-:Y:S05]  /*4220*/  BSYNC B1 ;  /* 0x0000000000017941 */ /* 0x000fea0003800000 */
.L_x_72:
[----:B-----5:R-:W-:Y:S01]  /*4230*/  IMAD R6, R158, R137, RZ ;  /* 0x000000899e067224 */ /* 0x020fe200078e02ff */
[----:B------:R-:W-:Y:S03]  /*4240*/  BSSY B1, `(.L_x_74) ;  /* 0x0000006000017945 */ /* 0x000fe60003800000 */
[----:B------:R-:W-:-:S05]  /*4250*/  IMAD R87, R87, R136, R6 ;  /* 0x0000008857577224 */ /* 0x000fca00078e0206 */
[----:B------:R0:W-:Y:S01]  /*4260*/  @P5 STG.E desc[UR14][R14.64+0x20], R87 ;  /* 0x000020570e005986 */ /* 0x0001e2000c10190e */
[----:B------:R-:W-:-:S13]  /*4270*/  ISETP.GT.AND P5, PT, R150, 0x80, P1 ;  /* 0x000000809600780c */ /* 0x000fda0000fa4270 */
[----:B0-----:R-:W-:Y:S05]  /*4280*/  @!P5 BRA `(.L_x_75) ;  /* 0x000000000004d947 */ /* 0x001fea0003800000 */
[----:B------:R0:W5:Y:S02]  /*4290*/  LDG.E.LTC128B R158, desc[UR14][R8.64+0x200] ;  /* 0x0002000e089e7981 */ /* 0x000164000c1e1920 */
.L_x_75:
[----:B------:R-:W-:Y:S05]  /*42a0*/  BSYNC B1 ;  /* 0x0000000000017941 */ /* 0x000fea0003800000 */
.L_x_74:
[----:B-----5:R-:W-:Y:S01]  /*42b0*/  IMAD R23, R158, R137, RZ ;  /* 0x000000899e177224 */ /* 0x020fe200078e02ff */
[----:B------:R-:W-:Y:S03]  /*42c0*/  BSSY B1, `(.L_x_76) ;  /* 0x0000007000017945 */ /* 0x000fe60003800000 */
[----:B------:R-:W-:-:S05]  /*42d0*/  IMAD R23, R24, R136, R23 ;  /* 0x0000008818177224 */ /* 0x000fca00078e0217 */
[----:B------:R0:W-:Y:S01]  /*42e0*/  @P5 STG.E desc[UR14][R10.64+0x200], R23 ;  /* 0x000200170a005986 */ /* 0x0001e2000c10190e */
[----:B------:R-:W-:-:S04]  /*42f0*/  LOP3.LUT P5, RZ, R152, 0x2, RZ, 0xc0, !PT ;  /* 0x0000000298ff7812 */ /* 0x000fc800078ac0ff */
[----:B------:R-:W-:-:S13]  /*4300*/  ISETP.GT.AND P5, PT, R150, 0x80, P5 ;  /* 0x000000809600780c */ /* 0x000fda0002fa4270 */
[----:B0-----:R-:W-:Y:S05]  /*4310*/  @!P5 BRA `(.L_x_77) ;  /* 0x000000000004d947 */ /* 0x001fea0003800000 */
[----:B------:R0:W5:Y:S02]  /*4320*/  LDG.E.LTC128B R158, desc[UR14][R18.64+0x200] ;  /* 0x0002000e129e7981 */ /* 0x000164000c1e1920 */
.L_x_77:
[----:B------:R-:W-:Y:S05]  /*4330*/  BSYNC B1 ;  /* 0x0000000000017941 */ /* 0x000fea0003800000 */
.L_x_76:
[----:B-----5:R-:W-:Y:S01]  /*4340*/  IMAD R6, R158, R137, RZ ;  /* 0x000000899e067224 */ /* 0x020fe200078e02ff */
[----:B------:R-:W-:Y:S01]  /*4350*/  ISETP.GT.AND P1, PT, R150, 0x88, P1 ;  /* 0x000000889600780c */ /* 0x000fe20000f24270 */
[----:B------:R-:W-:Y:S02]  /*4360*/  BSSY B1, `(.L_x_78) ;  /* 0x0000005000017945 */ /* 0x000fe40003800000 */
[----:B------:R-:W-:-:S05]  /*4370*/  IMAD R25, R25, R136, R6 ;  /* 0x0000008819197224 */ /* 0x000fca00078e0206 */
[----:B------:R0:W-:Y:S05]  /*4380*/  @P5 STG.E desc[UR14][R20.64+0x200], R25 ;  /* 0x0002001914005986 */ /* 0x0001ea000c10190e */
[----:B------:R-:W-:Y:S05]  /*4390*/  @!P1 BRA `(.L_x_79) ;  /* 0x0000000000049947 */ /* 0x000fea0003800000 */
[----:B------:R0:W5:Y:S02]  /*43a0*/  LDG.E.LTC128B R158, desc[UR14][R8.64+0x220] ;  /* 0x0002200e089e7981 */ /* 0x000164000c1e1920 */
.L_x_79:
[----:B------:R-:W-:Y:S05]  /*43b0*/  BSYNC B1 ;  /* 0x0000000000017941 */ /* 0x000fea0003800000 */
.L_x_78:
[----:B0----5:R-:W-:Y:S01]  /*43c0*/  IMAD R9, R158, R137, RZ ;  /* 0x000000899e097224 */ /* 0x021fe200078e02ff */
[----:B------:R-:W-:Y:S01]  /*43d0*/  LOP3.LUT P5, RZ, R152, 0x2, RZ, 0xc0, !PT ;  /* 0x0000000298ff7812 */ /* 0x000fe200078ac0ff */
[----:B------:R-:W-:Y:S02]  /*43e0*/  BSSY B1, `(.L_x_80) ;  /* 0x0000006000017945 */ /* 0x000fe40003800000 */
[----:B------:R-:W-:-:S05]  /*43f0*/  IMAD R9, R26, R136, R9 ;  /* 0x000000881a097224 */ /* 0x000fca00078e0209 */
[----:B------:R0:W-:Y:S01]  /*4400*/  @P1 STG.E desc[UR14][R10.64+0x220], R9 ;  /* 0x000220090a001986 */ /* 0x0001e2000c10190e */
[----:B------:R-:W-:-:S13]  /*4410*/  ISETP.GT.AND P1, PT, R150, 0x88, P5 ;  /* 0x000000889600780c */ /* 0x000fda0002f24270 */
[----:B0-----:R-:W-:Y:S05]  /*4420*/  @!P1 BRA `(.L_x_81) ;  /* 0x0000000000049947 */ /* 0x001fea0003800000 */
[----:B------:R0:W5:Y:S02]  /*4430*/  LDG.E.LTC128B R158, desc[UR14][R18.64+0x220] ;  /* 0x0002200e129e7981 */ /* 0x000164000c1e1920 */
.L_x_81:
[----:B------:R-:W-:Y:S05]  /*4440*/  BSYNC B1 ;  /* 0x0000000000017941 */ /* 0x000fea0003800000 */
.L_x_80:
[----:B-----5:R-:W-:Y:S01]  /*4450*/  IMAD R6, R158, R137, RZ ;  /* 0x000000899e067224 */ /* 0x020fe200078e02ff */
[----:B------:R-:W-:Y:S01]  /*4460*/  LOP3.LUT P5, RZ, R152, 0x4, RZ, 0xc0, !PT ;  /* 0x0000000498ff7812 */ /* 0x000fe200078ac0ff */
[----:B------:R-:W-:Y:S02]  /*4470*/  BSSY B1, `(.L_x_82) ;  /* 0x0000006000017945 */ /* 0x000fe40003800000 */
[----:B------:R-:W-:-:S05]  /*4480*/  IMAD R27, R27, R136, R6 ;  /* 0x000000881b1b7224 */ /* 0x000fca00078e0206 */
[----:B------:R0:W-:Y:S01]  /*4490*/  @P1 STG.E desc[UR14][R20.64+0x220], R27 ;  /* 0x0002201b14001986 */ /* 0x0001e2000c10190e */
[----:B------:R-:W-:-:S13]  /*44a0*/  ISETP.GT.AND P1, PT, R150, 0x80, P5 ;  /* 0x000000809600780c */ /* 0x000fda0002f24270 */
[----:B0-----:R-:W-:Y:S05]  /*44b0*/  @!P1 BRA `(.L_x_83) ;  /* 0x0000000000049947 */ /* 0x001fea0003800000 */
[----:B------:R0:W5:Y:S02]  /*44c0*/  LDG.E.LTC128B R158, desc[UR14][R58.64+0x200] ;  /* 0x0002000e3a9e7981 */ /* 0x000164000c1e1920 */
.L_x_83:
[----:B------:R-:W-:Y:S05]  /*44d0*/  BSYNC B1 ;  /* 0x0000000000017941 */ /* 0x000fea0003800000 */
.L_x_82:
[----:B-----5:R-:W-:Y:S01]  /*44e0*/  IMAD R9, R158, R137, RZ ;  /* 0x000000899e097224 */ /* 0x020fe200078e02ff */
[----:B------:R-:W-:Y:S03]  /*44f0*/  BSSY B1, `(.L_x_84) ;  /* 0x0000006000017945 */ /* 0x000fe60003800000 */
[----:B------:R-:W-:-:S05]  /*4500*/  IMAD R9, R28, R136, R9 ;  /* 0x000000881c097224 */ /* 0x000fca00078e0209 */
[----:B------:R0:W-:Y:S01]  /*4510*/  @P1 STG.E desc[UR14][R56.64+0x200], R9 ;  /* 0x0002000938001986 */ /* 0x0001e2000c10190e */
[----:B------:R-:W-:-:S13]  /*4520*/  ISETP.GT.AND P1, PT, R150, 0x80, P4 ;  /* 0x000000809600780c */ /* 0x000fda0002724270 */
[----:B0-----:R-:W-:Y:S05]  /*4530*/  @!P1 BRA `(.L_x_85) ;  /* 0x0000000000049947 */ /* 0x001fea0003800000 */
[----:B------:R0:W5:Y:S02]  /*4540*/  LDG.E.LTC128B R158, desc[UR14][R92.64+0x200] ;  /* 0x0002000e5c9e7981 */ /* 0x000164000c1e1920 */
.L_x_85:
[----:B------:R-:W-:Y:S05]  /*4550*/  BSYNC B1 ;  /* 0x0000000000017941 */ /* 0x000fea0003800000 */
.L_x_84:
[----:B-----5:R-:W-:Y:S01]  /*4560*/  IMAD R6, R158, R137, RZ ;  /* 0x000000899e067224 */ /* 0x020fe200078e02ff */
[----:B------:R-:W-:Y:S03]  /*4570*/  BSSY B1, `(.L_x_86) ;  /* 0x0000006000017945 */ /* 0x000fe60003800000 */
[----:B------:R-:W-:-:S05]  /*4580*/  IMAD R29, R29, R136, R6 ;  /* 0x000000881d1d7224 */ /* 0x000fca00078e0206 */
[----:B------:R0:W-:Y:S01]  /*4590*/  @P1 STG.E desc[UR14][R90.64+0x200], R29 ;  /* 0x0002001d5a001986 */ /* 0x0001e2000c10190e */
[----:B------:R-:W-:-:S13]  /*45a0*/  ISETP.GT.AND P1, PT, R150, 0x88, P5 ;  /* 0x000000889600780c */ /* 0x000fda0002f24270 */
[----:B0-----:R-:W-:Y:S05]  /*45b0*/  @!P1 BRA `(.L_x_87) ;  /* 0x0000000000049947 */ /* 0x001fea0003800000 */
[----:B------:R0:W5:Y:S02]  /*45c0*/  LDG.E.LTC128B R158, desc[UR14][R58.64+0x220] ;  /* 0x0002200e3a9e7981 */ /* 0x000164000c1e1920 */
.L_x_87:
[----:B------:R-:W-:Y:S05]  /*45d0*/  BSYNC B1 ;  /* 0x0000000000017941 */ /* 0x000fea0003800000 */
.L_x_86:
[----:B-----5:R-:W-:Y:S01]  /*45e0*/  IMAD R9, R158, R137, RZ ;  /* 0x000000899e097224 */ /* 0x020fe200078e02ff */
[----:B------:R-:W-:Y:S01]  /*45f0*/  ISETP.GT.AND P4, PT, R150, 0x88, P4 ;  /* 0x000000889600780c */ /* 0x000fe20002784270 */
[----:B------:R-:W-:Y:S02]  /*4600*/  BSSY B1, `(.L_x_88) ;  /* 0x0000005000017945 */ /* 0x000fe40003800000 */
[----:B------:R-:W-:-:S05]  /*4610*/  IMAD R9, R30, R136, R9 ;  /* 0x000000881e097224 */ /* 0x000fca00078e0209 */
[----:B------:R0:W-:Y:S05]  /*4620*/  @P1 STG.E desc[UR14][R60.64+0x220], R9 ;  /* 0x000220093c001986 */ /* 0x0001ea000c10190e */
[----:B------:R-:W-:Y:S05]  /*4630*/  @!P4 BRA `(.L_x_89) ;  /* 0x000000000004c947 */ /* 0x000fea0003800000 */
[----:B------:R0:W5:Y:S02]  /*4640*/  LDG.E.LTC128B R158, desc[UR14][R92.64+0x220] ;  /* 0x0002200e5c9e7981 */ /* 0x000164000c1e1920 */
.L_x_89:
[----:B------:R-:W-:Y:S05]  /*4650*/  BSYNC B1 ;  /* 0x0000000000017941 */ /* 0x000fea0003800000 */
.L_x_88:
[----:B-----5:R-:W-:Y:S01]  /*4660*/  IMAD R6, R158, R137, RZ ;  /* 0x000000899e067224 */ /* 0x020fe200078e02ff */
[----:B------:R-:W-:Y:S01]  /*4670*/  LOP3.LUT P5, RZ, R152, 0x10, RZ, 0xc0, !PT ;  /* 0x0000001098ff7812 */ /* 0x000fe200078ac0ff */
[----:B------:R-:W-:Y:S02]  /*4680*/  BSSY B1, `(.L_x_90) ;  /* 0x0000006000017945 */ /* 0x000fe40003800000 */
[----:B------:R-:W-:Y:S01]  /*4690*/  IMAD R31, R31, R136, R6 ;  /* 0x000000881f1f7224 */ /* 0x000fe200078e0206 */
[----:B------:R-:W-:-:S04]  /*46a0*/  ISETP.GT.AND P1, PT, R150, 0x80, P5 ;  /* 0x000000809600780c */ /* 0x000fc80002f24270 */
[----:B------:R0:W-:Y:S09]  /*46b0*/  @P4 STG.E desc[UR14][R90.64+0x220], R31 ;  /* 0x0002201f5a004986 */ /* 0x0001f2000c10190e */
[----:B------:R-:W-:Y:S05]  /*46c0*/  @!P1 BRA `(.L_x_91) ;  /* 0x0000000000049947 */ /* 0x000fea0003800000 */
[----:B------:R0:W5:Y:S02]  /*46d0*/  LDG.E.LTC128B R158, desc[UR14][R98.64+0x200] ;  /* 0x0002000e629e7981 */ /* 0x000164000c1e1920 */
.L_x_91:
[----:B------:R-:W-:Y:S05]  /*46e0*/  BSYNC B1 ;  /* 0x0000000000017941 */ /* 0x000fea0003800000 */
.L_x_90:
        /* <DEDUP_REMOVED lines=8> */
.L_x_93:
[----:B------:R-:W-:Y:S05]  /*4770*/  BSYNC B1 ;  /* 0x0000000000017941 */ /* 0x000fea0003800000 */
.L_x_92:
[----:B-----5:R-:W-:Y:S01]  /*4780*/  IMAD R6, R158, R137, RZ ;  /* 0x000000899e067224 */ /* 0x020fe200078e02ff */
[----:B------:R-:W-:Y:S03]  /*4790*/  BSSY B1, `(.L_x_94) ;  /* 0x0000006000017945 */ /* 0x000fe60003800000 */
[----:B------:R-:W-:-:S05]  /*47a0*/  IMAD R33, R33, R136, R6 ;  /* 0x0000008821217224 */ /* 0x000fca00078e0206 */
[----:B------:R0:W-:Y:S01]  /*47b0*/  @P1 STG.E desc[UR14][R88.64+0x200], R33 ;  /* 0x0002002158001986 */ /* 0x0001e2000c10190e */
[----:B------:R-:W-:-:S13]  /*47c0*/  ISETP.GT.AND P1, PT, R150, 0x88, P5 ;  /* 0x000000889600780c */ /* 0x000fda0002f24270 */
[----:B0-----:R-:W-:Y:S05]  /*47d0*/  @!P1 BRA `(.L_x_95) ;  /* 0x0000000000049947 */ /* 0x001fea0003800000 */
[----:B------:R0:W5:Y:S02]  /*47e0*/  LDG.E.LTC128B R158, desc[UR14][R98.64+0x220] ;  /* 0x0002200e629e7981 */ /* 0x000164000c1e1920 */
.L_x_95:
[----:B------:R-:W-:Y:S05]  /*47f0*/  BSYNC B1 ;  /* 0x0000000000017941 */ /* 0x000fea0003800000 */
.L_x_94:
[----:B-----5:R-:W-:Y:S01]  /*4800*/  IMAD R9, R158, R137, RZ ;  /* 0x000000899e097224 */ /* 0x020fe200078e02ff */
[----:B------:R-:W-:Y:S03]  /*4810*/  BSSY B1, `(.L_x_96) ;  /* 0x0000006000017945 */ /* 0x000fe60003800000 */
[----:B------:R-:W-:-:S05]  /*4820*/  IMAD R9, R34, R136, R9 ;  /* 0x0000008822097224 */ /* 0x000fca00078e0209 */
[----:B------:R0:W-:Y:S01]  /*4830*/  @P1 STG.E desc[UR14][R62.64+0x220], R9 ;  /* 0x000220093e001986 */ /* 0x0001e2000c10190e */
[----:B------:R-:W-:-:S13]  /*4840*/  ISETP.GT.AND P1, PT, R150, 0x88, P4 ;  /* 0x000000889600780c */ /* 0x000fda0002724270 */
[----:B0-----:R-:W-:Y:S05]  /*4850*/  @!P1 BRA `(.L_x_97) ;  /* 0x0000000000049947 */ /* 0x001fea0003800000 */
[----:B------:R0:W5:Y:S02]  /*4860*/  LDG.E.LTC128B R158, desc[UR14][R96.64+0x220] ;  /* 0x0002200e609e7981 */ /* 0x000164000c1e1920 */
.L_x_97:
[----:B------:R-:W-:Y:S05]  /*4870*/  BSYNC B1 ;  /* 0x0000000000017941 */ /* 0x000fea0003800000 */
.L_x_96:
        /* <DEDUP_REMOVED lines=8> */
.L_x_99:
[----:B------:R-:W-:Y:S05]  /*4900*/  BSYNC B1 ;  /* 0x0000000000017941 */ /* 0x000fea0003800000 */
.L_x_98:
        /* <DEDUP_REMOVED lines=8> */
.L_x_101:
[----:B------:R-:W-:Y:S05]  /*4990*/  BSYNC B1 ;  /* 0x0000000000017941 */ /* 0x000fea0003800000 */
.L_x_100:
[----:B-----5:R-:W-:Y:S01]  /*49a0*/  IMAD R6, R158, R137, RZ ;  /* 0x000000899e067224 */ /* 0x020fe200078e02ff */
[----:B------:R-:W-:Y:S03]  /*49b0*/  BSSY B1, `(.L_x_102) ;  /* 0x0000006000017945 */ /* 0x000fe60003800000 */
[----:B------:R-:W-:-:S05]  /*49c0*/  IMAD R37, R37, R136, R6 ;  /* 0x0000008825257224 */ /* 0x000fca00078e0206 */
[----:B------:R0:W-:Y:S01]  /*49d0*/  @P1 STG.E desc[UR14][R100.64+0x200], R37 ;  /* 0x0002002564001986 */ /* 0x0001e2000c10190e */
[----:B------:R-:W-:-:S13]  /*49e0*/  ISETP.GT.AND P1, PT, R150, 0x88, P5 ;  /* 0x000000889600780c */ /* 0x000fda0002f24270 */
[----:B0-----:R-:W-:Y:S05]  /*49f0*/  @!P1 BRA `(.L_x_103) ;  /* 0x0000000000049947 */ /* 0x001fea0003800000 */
[----:B------:R0:W5:Y:S02]  /*4a00*/  LDG.E.LTC128B R158, desc[UR14][R106.64+0x220] ;  /* 0x0002200e6a9e7981 */ /* 0x000164000c1e1920 */
.L_x_103:
[----:B------:R-:W-:Y:S05]  /*4a10*/  BSYNC B1 ;  /* 0x0000000000017941 */ /* 0x000fea0003800000 */
.L_x_102:
[----:B-----5:R-:W-:Y:S01]  /*4a20*/  IMAD R9, R158, R137, RZ ;  /* 0x000000899e097224 */ /* 0x020fe200078e02ff */
[----:B------:R-:W-:Y:S03]  /*4a30*/  BSSY B1, `(.L_x_104) ;  /* 0x0000006000017945 */ /* 0x000fe60003800000 */
[----:B------:R-:W-:-:S05]  /*4a40*/  IMAD R9, R38, R136, R9 ;  /* 0x0000008826097224 */ /* 0x000fca00078e0209 */
[----:B------:R0:W-:Y:S01]  /*4a50*/  @P1 STG.E desc[UR14][R94.64+0x220], R9 ;  /* 0x000220095e001986 */ /* 0x0001e2000c10190e */
[----:B------:R-:W-:-:S13]  /*4a60*/  ISETP.GT.AND P1, PT, R150, 0x88, P4 ;  /* 0x000000889600780c */ /* 0x000fda0002724270 */
[----:B0-----:R-:W-:Y:S05]  /*4a70*/  @!P1 BRA `(.L_x_105) ;  /* 0x0000000000049947 */ /* 0x001fea0003800000 */
[----:B------:R0:W5:Y:S02]  /*4a80*/  LDG.E.LTC128B R158, desc[UR14][R104.64+0x220] ;  /* 0x0002200e689e7981 */ /* 0x000164000c1e1920 */
.L_x_105:
[----:B------:R-:W-:Y:S05]  /*4a90*/  BSYNC B1 ;  /* 0x0000000000017941 */ /* 0x000fea0003800000 */
.L_x_104:
[----:B-----5:R-:W-:Y:S01]  /*4aa0*/  IMAD R6, R158, R137, RZ ;  /* 0x000000899e067224 */ /* 0x020fe200078e02ff */
[----:B------:R-:W-:Y:S01]  /*4ab0*/  ISETP.NE.AND P5, PT, R102, RZ, PT ;  /* 0x000000ff6600720c */ /* 0x000fe20003fa5270 */
[----:B------:R-:W-:Y:S02]  /*4ac0*/  BSSY B1, `(.L_x_106) ;  /* 0x0000006000017945 */ /* 0x000fe40003800000 */
[----:B------:R-:W-:-:S05]  /*4ad0*/  IMAD R39, R39, R136, R6 ;  /* 0x0000008827277224 */ /* 0x000fca00078e0206 */
[----:B------:R0:W-:Y:S01]  /*4ae0*/  @P1 STG.E desc[UR14][R100.64+0x220], R39 ;  /* 0x0002202764001986 */ /* 0x0001e2000c10190e */
[----:B------:R-:W-:-:S13]  /*4af0*/  ISETP.GT.AND P1, PT, R150, 0x80, P5 ;  /* 0x000000809600780c */ /* 0x000fda0002f24270 */
[----:B0-----:R-:W-:Y:S05]  /*4b00*/  @!P1 BRA `(.L_x_107) ;  /* 0x0000000000049947 */ /* 0x001fea0003800000 */
[----:B------:R0:W5:Y:S02]  /*4b10*/  LDG.E.LTC128B R158, desc[UR14][R114.64+0x200] ;  /* 0x0002000e729e7981 */ /* 0x000164000c1e1920 */
.L_x_107:
[----:B------:R-:W-:Y:S05]  /*4b20*/  BSYNC B1 ;  /* 0x0000000000017941 */ /* 0x000fea0003800000 */
.L_x_106:
        /* <DEDUP_REMOVED lines=8> */
.L_x_109:
[----:B------:R-:W-:Y:S05]  /*4bb0*/  BSYNC B1 ;  /* 0x0000000000017941 */ /* 0x000fea0003800000 */
.L_x_108:
[----:B-----5:R-:W-:Y:S01]  /*4bc0*/  IMAD R6, R158, R137, RZ ;  /* 0x000000899e067224 */ /* 0x020fe200078e02ff */
[----:B------:R-:W-:Y:S03]  /*4bd0*/  BSSY B1, `(.L_x_110) ;  /* 0x0000006000017945 */ /* 0x000fe60003800000 */
[----:B------:R-:W-:-:S05]  /*4be0*/  IMAD R41, R41, R136, R6 ;  /* 0x0000008829297224 */ /* 0x000fca00078e0206 */
[----:B------:R0:W-:Y:S01]  /*4bf0*/  @P1 STG.E desc[UR14][R66.64+0x200], R41 ;  /* 0x0002002942001986 */ /* 0x0001e2000c10190e */
[----:B------:R-:W-:-:S13]  /*4c00*/  ISETP.GT.AND P1, PT, R150, 0x88, P5 ;  /* 0x000000889600780c */ /* 0x000fda0002f24270 */
[----:B0-----:R-:W-:Y:S05]  /*4c10*/  @!P1 BRA `(.L_x_111) ;  /* 0x0000000000049947 */ /* 0x001fea0003800000 */
[----:B------:R0:W5:Y:S02]  /*4c20*/  LDG.E.LTC128B R158, desc[UR14][R114.64+0x220] ;  /* 0x0002200e729e7981 */ /* 0x000164000c1e1920 */
.L_x_111:
[----:B------:R-:W-:Y:S05]  /*4c30*/  BSYNC B1 ;  /* 0x0000000000017941 */ /* 0x000fea0003800000 */
.L_x_110:
[----:B-----5:R-:W-:Y:S01]  /*4c40*/  IMAD R9, R158, R137, RZ ;  /* 0x000000899e097224 */ /* 0x020fe200078e02ff */
[----:B------:R-:W-:Y:S03]  /*4c50*/  BSSY B1, `(.L_x_112) ;  /* 0x0000006000017945 */ /* 0x000fe60003800000 */
[----:B------:R-:W-:-:S05]  /*4c60*/  IMAD R9, R42, R136, R9 ;  /* 0x000000882a097224 */ /* 0x000fca00078e0209 */
[----:B------:R0:W-:Y:S01]  /*4c70*/  @P1 STG.E desc[UR14][R64.64+0x220], R9 ;  /* 0x0002200940001986 */ /* 0x0001e2000c10190e */
[----:B------:R-:W-:-:S13]  /*4c80*/  ISETP.GT.AND P1, PT, R150, 0x88, P4 ;  /* 0x000000889600780c */ /* 0x000fda0002724270 */
[----:B0-----:R-:W-:Y:S05]  /*4c90*/  @!P1 BRA `(.L_x_113) ;  /* 0x0000000000049947 */ /* 0x001fea0003800000 */
[----:B------:R0:W5:Y:S02]  /*4ca0*/  LDG.E.LTC128B R158, desc[UR14][R112.64+0x220] ;  /* 0x0002200e709e7981 */ /* 0x000164000c1e1920 */
.L_x_113:
[----:B------:R-:W-:Y:S05]  /*4cb0*/  BSYNC B1 ;  /* 0x0000000000017941 */ /* 0x000fea0003800000 */
.L_x_112:
        /* <DEDUP_REMOVED lines=8> */
.L_x_115:
[----:B------:R-:W-:Y:S05]  /*4d40*/  BSYNC B1 ;  /* 0x0000000000017941 */ /* 0x000fea0003800000 */
.L_x_114:
        /* <DEDUP_REMOVED lines=8> */
.L_x_117:
[----:B------:R-:W-:Y:S05]  /*4dd0*/  BSYNC B1 ;  /* 0x0000000000017941 */ /* 0x000fea0003800000 */
.L_x_116:
[----:B-----5:R-:W-:Y:S01]  /*4de0*/  IMAD R6, R158, R137, RZ ;  /* 0x000000899e067224 */ /* 0x020fe200078e02ff */
[----:B------:R-:W-:Y:S03]  /*4df0*/  BSSY B1, `(.L_x_118) ;  /* 0x0000006000017945 */ /* 0x000fe60003800000 */
[----:B------:R-:W-:-:S05]  /*4e00*/  IMAD R45, R45, R136, R6 ;  /* 0x000000882d2d7224 */ /* 0x000fca00078e0206 */
[----:B------:R0:W-:Y:S01]  /*4e10*/  @P1 STG.E desc[UR14][R70.64+0x200], R45 ;  /* 0x0002002d46001986 */ /* 0x0001e2000c10190e */
[----:B------:R-:W-:-:S13]  /*4e20*/  ISETP.GT.AND P1, PT, R150, 0x88, P5 ;  /* 0x000000889600780c */ /* 0x000fda0002f24270 */
[----:B0-----:R-:W-:Y:S05]  /*4e30*/  @!P1 BRA `(.L_x_119) ;  /* 0x0000000000049947 */ /* 0x001fea0003800000 */
[----:B------:R0:W5:Y:S02]  /*4e40*/  LDG.E.LTC128B R158, desc[UR14][R120.64+0x220] ;  /* 0x0002200e789e7981 */ /* 0x000164000c1e1920 */
.L_x_119:
[----:B------:R-:W-:Y:S05]  /*4e50*/  BSYNC B1 ;  /* 0x0000000000017941 */ /* 0x000fea0003800000 */
.L_x_118:
[----:B-----5:R-:W-:Y:S01]  /*4e60*/  IMAD R9, R158, R137, RZ ;  /* 0x000000899e097224 */ /* 0x020fe200078e02ff */
[----:B------:R-:W-:Y:S03]  /*4e70*/  BSSY B1, `(.L_x_120) ;  /* 0x0000006000017945 */ /* 0x000fe60003800000 */
[----:B------:R-:W-:-:S05]  /*4e80*/  IMAD R9, R46, R136, R9 ;  /* 0x000000882e097224 */ /* 0x000fca00078e0209 */
[----:B------:R0:W-:Y:S01]  /*4e90*/  @P1 STG.E desc[UR14][R68.64+0x220], R9 ;  /* 0x0002200944001986 */ /* 0x0001e2000c10190e */
[----:B------:R-:W-:-:S13]  /*4ea0*/  ISETP.GT.AND P1, PT, R150, 0x88, P4 ;  /* 0x000000889600780c */ /* 0x000fda0002724270 */
[----:B0-----:R-:W-:Y:S05]  /*4eb0*/  @!P1 BRA `(.L_x_121) ;  /* 0x0000000000049947 */ /* 0x001fea0003800000 */
[----:B------:R0:W5:Y:S02]  /*4ec0*/  LDG.E.LTC128B R158, desc[UR14][R118.64+0x220] ;  /* 0x0002200e769e7981 */ /* 0x000164000c1e1920 */
.L_x_121:
[----:B------:R-:W-:Y:S05]  /*4ed0*/  BSYNC B1 ;  /* 0x0000000000017941 */ /* 0x000fea0003800000 */
.L_x_120:
[----:B-----5:R-:W-:Y:S01]  /*4ee0*/  IMAD R6, R158, R137, RZ ;  /* 0x000000899e067224 */ /* 0x020fe200078e02ff */
[----:B------:R-:W-:Y:S03]  /*4ef0*/  BSSY B1, `(.L_x_122) ;  /* 0x0000006000017945 */ /* 0x000fe60003800000 */
[----:B------:R-:W-:-:S05]  /*4f00*/  IMAD R47, R47, R136, R6 ;  /* 0x000000882f2f7224 */ /* 0x000fca00078e0206 */
[----:B------:R0:W-:Y:S01]  /*4f10*/  @P1 STG.E desc[UR14][R70.64+0x220], R47 ;  /* 0x0002202f46001986 */ /* 0x0001e2000c10190e */
[----:B------:R-:W-:-:S13]  /*4f20*/  ISETP.GT.AND P1, PT, R150, 0x80, P3 ;  /* 0x000000809600780c */ /* 0x000fda0001f24270 */
[----:B0-----:R-:W-:Y:S05]  /*4f30*/  @!P1 BRA `(.L_x_123) ;  /* 0x0000000000049947 */ /* 0x001fea0003800000 */
[----:B------:R0:W5:Y:S02]  /*4f40*/  LDG.E.LTC128B R158, desc[UR14][R124.64+0x200] ;  /* 0x0002000e7c9e7981 */ /* 0x000164000c1e1920 */
.L_x_123:
[----:B------:R-:W-:Y:S05]  /*4f50*/  BSYNC B1 ;  /* 0x0000000000017941 */ /* 0x000fea0003800000 */
.L_x_122:
        /* <DEDUP_REMOVED lines=8> */
.L_x_125:
[----:B------:R-:W-:Y:S05]  /*4fe0*/  BSYNC B1 ;  /* 0x0000000000017941 */ /* 0x000fea0003800000 */
.L_x_124:
[----:B-----5:R-:W-:Y:S01]  /*4ff0*/  IMAD R6, R158, R137, RZ ;  /* 0x000000899e067224 */ /* 0x020fe200078e02ff */
[----:B------:R-:W-:Y:S01]  /*5000*/  ISETP.GT.AND P3, PT, R150, 0x88, P3 ;  /* 0x000000889600780c */ /* 0x000fe20001f64270 */
[----:B------:R-:W-:Y:S02]  /*5010*/  BSSY B1, `(.L_x_126) ;  /* 0x0000005000017945 */ /* 0x000fe40003800000 */
[----:B------:R-:W-:-:S05]  /*5020*/  IMAD R49, R49, R136, R6 ;  /* 0x0000008831317224 */ /* 0x000fca00078e0206 */
[----:B------:R0:W-:Y:S05]  /*5030*/  @P1 STG.E desc[UR14][R74.64+0x200], R49 ;  /* 0x000200314a001986 */ /* 0x0001ea000c10190e */
[----:B------:R-:W-:Y:S05]  /*5040*/  @!P3 BRA `(.L_x_127) ;  /* 0x000000000004b947 */ /* 0x000fea0003800000 */
[----:B------:R0:W5:Y:S02]  /*5050*/  LDG.E.LTC128B R158, desc[UR14][R124.64+0x220] ;  /* 0x0002200e7c9e7981 */ /* 0x000164000c1e1920 */
.L_x_127:
[----:B------:R-:W-:Y:S05]  /*5060*/  BSYNC B1 ;  /* 0x0000000000017941 */ /* 0x000fea0003800000 */
.L_x_126:
[----:B-----5:R-:W-:Y:S01]  /*5070*/  IMAD R9, R158, R137, RZ ;  /* 0x000000899e097224 */ /* 0x020fe200078e02ff */
[----:B------:R-:W-:Y:S01]  /*5080*/  ISETP.GT.AND P1, PT, R150, 0x88, P4 ;  /* 0x000000889600780c */ /* 0x000fe20002724270 */
[----:B------:R-:W-:Y:S02]  /*5090*/  BSSY B1, `(.L_x_128) ;  /* 0x0000005000017945 */ /* 0x000fe40003800000 */
[----:B------:R-:W-:-:S05]  /*50a0*/  IMAD R9, R50, R136, R9 ;  /* 0x0000008832097224 */ /* 0x000fca00078e0209 */
[----:B------:R0:W-:Y:S05]  /*50b0*/  @P3 STG.E desc[UR14][R72.64+0x220], R9 ;  /* 0x0002200948003986 */ /* 0x0001ea000c10190e */
[----:B------:R-:W-:Y:S05]  /*50c0*/  @!P1 BRA `(.L_x_129) ;  /* 0x0000000000049947 */ /* 0x000fea0003800000 */
[----:B------:R0:W5:Y:S02]  /*50d0*/  LDG.E.LTC128B R158, desc[UR14][R122.64+0x220] ;  /* 0x0002200e7a9e7981 */ /* 0x000164000c1e1920 */
.L_x_129:
[----:B------:R-:W-:Y:S05]  /*50e0*/  BSYNC B1 ;  /* 0x0000000000017941 */ /* 0x000fea0003800000 */
.L_x_128:
[----:B-----5:R-:W-:Y:S01]  /*50f0*/  IMAD R6, R158, R137, RZ ;  /* 0x000000899e067224 */ /* 0x020fe200078e02ff */
[----:B------:R-:W-:Y:S01]  /*5100*/  ISETP.GT.AND P3, PT, R150, 0x80, P2 ;  /* 0x000000809600780c */ /* 0x000fe20001764270 */
[----:B------:R-:W-:Y:S02]  /*5110*/  BSSY B1, `(.L_x_130) ;  /* 0x0000005000017945 */ /* 0x000fe40003800000 */
[----:B------:R-:W-:-:S05]  /*5120*/  IMAD R51, R51, R136, R6 ;  /* 0x0000008833337224 */ /* 0x000fca00078e0206 */
[----:B------:R0:W-:Y:S05]  /*5130*/  @P1 STG.E desc[UR14][R74.64+0x220], R51 ;  /* 0x000220334a001986 */ /* 0x0001ea000c10190e */
[----:B------:R-:W-:Y:S05]  /*5140*/  @!P3 BRA `(.L_x_131) ;  /* 0x000000000004b947 */ /* 0x000fea0003800000 */
[----:B------:R0:W5:Y:S02]  /*5150*/  LDG.E.LTC128B R158, desc[UR14][R12.64+0x200] ;  /* 0x0002000e0c9e7981 */ /* 0x000164000c1e1920 */
.L_x_131:
[----:B------:R-:W-:Y:S05]  /*5160*/  BSYNC B1 ;  /* 0x0000000000017941 */ /* 0x000fea0003800000 */
.L_x_130:
[----:B0----5:R-:W-:Y:S01]  /*5170*/  IMAD R9, R158, R137, RZ ;  /* 0x000000899e097224 */ /* 0x021fe200078e02ff */
[----:B------:R-:W-:Y:S01]  /*5180*/  ISETP.GT.AND P1, PT, R150, 0x80, P6 ;  /* 0x000000809600780c */ /* 0x000fe20003724270 */
[----:B------:R-:W-:Y:S02]  /*5190*/  BSSY B1, `(.L_x_132) ;  /* 0x0000005000017945 */ /* 0x000fe40003800000 */
[----:B------:R-:W-:-:S05]  /*51a0*/  IMAD R9, R52, R136, R9 ;  /* 0x0000008834097224 */ /* 0x000fca00078e0209 */
[----:B------:R0:W-:Y:S05]  /*51b0*/  @P3 STG.E desc[UR14][R76.64+0x200], R9 ;  /* 0x000200094c003986 */ /* 0x0001ea000c10190e */
[----:B------:R-:W-:Y:S05]  /*51c0*/  @!P1 BRA `(.L_x_133) ;  /* 0x0000000000049947 */ /* 0x000fea0003800000 */
[----:B------:R0:W5:Y:S02]  /*51d0*/  LDG.E.LTC128B R158, desc[UR14][R16.64+0x200] ;  /* 0x0002000e109e7981 */ /* 0x000164000c1e1920 */
.L_x_133:
[----:B------:R-:W-:Y:S05]  /*51e0*/  BSYNC B1 ;  /* 0x0000000000017941 */ /* 0x000fea0003800000 */
.L_x_132:
[----:B-----5:R-:W-:Y:S01]  /*51f0*/  IMAD R6, R158, R137, RZ ;  /* 0x000000899e067224 */ /* 0x020fe200078e02ff */
[----:B------:R-:W-:Y:S01]  /*5200*/  ISETP.GT.AND P2, PT, R150, 0x88, P2 ;  /* 0x000000889600780c */ /* 0x000fe20001744270 */
[----:B------:R-:W-:Y:S02]  /*5210*/  BSSY B1, `(.L_x_134) ;  /* 0x0000005000017945 */ /* 0x000fe40003800000 */
[----:B------:R-:W-:-:S05]  /*5220*/  IMAD R53, R53, R136, R6 ;  /* 0x0000008835357224 */ /* 0x000fca00078e0206 */
[----:B------:R0:W-:Y:S05]  /*5230*/  @P1 STG.E desc[UR14][R14.64+0x200], R53 ;  /* 0x000200350e001986 */ /* 0x0001ea000c10190e */
[----:B------:R-:W-:Y:S05]  /*5240*/  @!P2 BRA `(.L_x_135) ;  /* 0x000000000004a947 */ /* 0x000fea0003800000 */
[----:B------:R0:W5:Y:S02]  /*5250*/  LDG.E.LTC128B R158, desc[UR14][R12.64+0x220] ;  /* 0x0002200e0c9e7981 */ /* 0x000164000c1e1920 */
.L_x_135:
[----:B------:R-:W-:Y:S05]  /*5260*/  BSYNC B1 ;  /* 0x0000000000017941 */ /* 0x000fea0003800000 */
.L_x_134:
[----:B0----5:R-:W-:Y:S01]  /*5270*/  IMAD R9, R158, R137, RZ ;  /* 0x000000899e097224 */ /* 0x021fe200078e02ff */
[----:B------:R-:W-:Y:S01]  /*5280*/  ISETP.GT.AND P1, PT, R150, 0x88, P6 ;  /* 0x000000889600780c */ /* 0x000fe20003724270 */
[----:B------:R-:W-:Y:S02]  /*5290*/  BSSY B1, `(.L_x_136) ;  /* 0x0000005000017945 */ /* 0x000fe40003800000 */
[----:B------:R-:W-:-:S05]  /*52a0*/  IMAD R9, R54, R136, R9 ;  /* 0x0000008836097224 */ /* 0x000fca00078e0209 */
[----:B------:R0:W-:Y:S05]  /*52b0*/  @P2 STG.E desc[UR14][R76.64+0x220], R9 ;  /* 0x000220094c002986 */ /* 0x0001ea000c10190e */
[----:B------:R-:W-:Y:S05]  /*52c0*/  @!P1 BRA `(.L_x_137) ;  /* 0x0000000000049947 */ /* 0x000fea0003800000 */
[----:B------:R0:W5:Y:S02]  /*52d0*/  LDG.E.LTC128B R158, desc[UR14][R16.64+0x220] ;  /* 0x0002200e109e7981 */ /* 0x000164000c1e1920 */
.L_x_137:
[----:B------:R-:W-:Y:S05]  /*52e0*/  BSYNC B1 ;  /* 0x0000000000017941 */ /* 0x000fea0003800000 */
.L_x_136:
[----:B-----5:R-:W-:-:S04]  /*52f0*/  IMAD R158, R158, R137, RZ ;  /* 0x000000899e9e7224 */ /* 0x020fc800078e02ff */
[----:B------:R-:W-:Y:S01]  /*5300*/  IMAD R55, R55, R136, R158 ;  /* 0x0000008837377224 */ /* 0x000fe200078e029e */
[----:B------:R-:W-:Y:S06]  /*5310*/  @!P1 BRA `(.L_x_138) ;  /* 0x00000010009c9947 */ /* 0x000fec0003800000 */
[----:B------:R0:W-:Y:S01]  /*5320*/  STG.E desc[UR14][R14.64+0x220], R55 ;  /* 0x000220370e007986 */ /* 0x0001e2000c10190e */
[----:B------:R-:W-:Y:S05]  /*5330*/  BRA `(.L_x_138) ;  /* 0x0000001000947947 */ /* 0x000fea0003800000 */
.L_x_27:
[----:B------:R-:W-:Y:S01]  /*5340*/  ULDC.64 UR8, c[0x0][0x6c0] ;  /* 0x0001b00000087ab9 */ /* 0x000fe20000000a00 */
[----:B------:R-:W-:Y:S01]  /*5350*/  P2R R96, PR, RZ, 0x1 ;  /* 0x00000001ff607803 */ /* 0x000fe20000000000 */
[-C--:B0-2---:R-:W-:Y:S01]  /*5360*/  IMAD R13, R56, R136.reuse, RZ ;  /* 0x00000088380d7224 */ /* 0x085fe200078e02ff */
[----:B------:R-:W-:Y:S01]  /*5370*/  LEA R8, P3, R20, UR8, 0x2 ;  /* 0x0000000814087c11 */ /* 0x000fe2000f8610ff */
[-C--:B------:R-:W-:Y:S01]  /*5380*/  IMAD R57, R57, R136.reuse, RZ ;  /* 0x0000008839397224 */ /* 0x080fe200078e02ff */
[----:B------:R-:W-:Y:S01]  /*5390*/  ISETP.GT.AND P0, PT, R151, 0x1, PT ;  /* 0x000000019700780c */ /* 0x000fe20003f04270 */
[-C--:B------:R-:W-:Y:S01]  /*53a0*/  IMAD R17, R58, R136.reuse, RZ ;  /* 0x000000883a117224 */ /* 0x080fe200078e02ff */
[----:B------:R-:W-:Y:S01]  /*53b0*/  LEA.HI.X R9, R20, UR9, R91, 0x2, P3 ;  /* 0x0000000914097c11 */ /* 0x000fe200098f145b */
[----:B------:R-:W-:Y:S01]  /*53c0*/  IMAD R59, R59, R136, RZ ;  /* 0x000000883b3b7224 */ /* 0x000fe200078e02ff */
[----:B------:R-:W-:Y:S01]  /*53d0*/  ISETP.GT.AND P3, PT, R150, RZ, P0 ;  /* 0x000000ff9600720c */ /* 0x000fe20000764270 */
[----:B------:R-:W-:Y:S01]  /*53e0*/  USHF.L.U32 UR8, UR6, 0x2, URZ ;  /* 0x0000000206087899 */ /* 0x000fe2000800063f */
[----:B------:R-:W-:Y:S01]  /*53f0*/  LEA R10, P4, R14, R8, 0x2 ;  /* 0x000000080e0a7211 */ /* 0x000fe200078810ff */
[----:B------:R0:W-:Y:S01]  /*5400*/  @P2 STG.E desc[UR14][R8.64], R13 ;  /* 0x0000000d08002986 */ /* 0x0001e2000c10190e */
[----:B------:R-:W-:Y:S01]  /*5410*/  ISETP.GT.AND P2, PT, R150, 0x8, P1 ;  /* 0x000000089600780c */ /* 0x000fe20000f44270 */
[----:B------:R-:W-:Y:S01]  /*5420*/  USHF.L.U64.HI UR7, UR6, 0x2, UR5 ;  /* 0x0000000206077899 */ /* 0x000fe20008010205 */
[C---:B------:R-:W-:Y:S01]  /*5430*/  LEA.HI.X R11, R14.reuse, R9, R15, 0x2, P4 ;  /* 0x000000090e0b7211 */ /* 0x040fe200020f140f */
[----:B------:R-:W-:Y:S01]  /*5440*/  IMAD R15, R15, 0x1c, RZ ;  /* 0x0000001c0f0f7824 */ /* 0x000fe200078e02ff */
[----:B------:R-:W-:Y:S01]  /*5450*/  ISETP.GT.AND P6, PT, R151, 0x8, PT ;  /* 0x000000089700780c */ /* 0x000fe20003fc4270 */
[-C--:B------:R-:W-:Y:S01]  /*5460*/  IMAD R61, R61, R136.reuse, RZ ;  /* 0x000000883d3d7224 */ /* 0x080fe200078e02ff */
[----:B------:R-:W-:Y:S01]  /*5470*/  ISETP.GT.AND P5, PT, R151, 0x9, PT ;  /* 0x000000099700780c */ /* 0x000fe20003fa4270 */
[----:B------:R-:W-:Y:S01]  /*5480*/  IMAD.WIDE.U32 R20, R14, 0x1c, R10 ;  /* 0x0000001c0e147825 */ /* 0x000fe200078e000a */
[----:B------:R-:W-:Y:S01]  /*5490*/  P2R R6, PR, RZ, 0x1 ;  /* 0x00000001ff067803 */ /* 0x000fe20000000000 */
[----:B------:R1:W-:Y:S01]  /*54a0*/  @P3 STG.E desc[UR14][R10.64], R57 ;  /* 0x000000390a003986 */ /* 0x0003e2000c10190e */
[C---:B------:R-:W-:Y:S01]  /*54b0*/  ISETP.GT.AND P3, PT, R150.reuse, 0x8, P0 ;  /* 0x000000089600780c */ /* 0x040fe20000764270 */
[----:B------:R-:W-:Y:S01]  /*54c0*/  IMAD.IADD R21, R15, 0x1, R21 ;  /* 0x000000010f157824 */ /* 0x000fe200078e0215 */
[----:B------:R-:W-:Y:S01]  /*54d0*/  ISETP.GT.AND P0, PT, R151, 0x11, PT ;  /* 0x000000119700780c */ /* 0x000fe20003f04270 */
[----:B------:R-:W-:Y:S01]  /*54e0*/  @P2 STG.E desc[UR14][R8.64+0x20], R17 ;  /* 0x0000201108002986 */ /* 0x000fe2000c10190e */
[----:B------:R-:W-:Y:S01]  /*54f0*/  ISETP.GT.AND P2, PT, R150, RZ, P6 ;  /* 0x000000ff9600720c */ /* 0x000fe20003744270 */
[----:B0-----:R-:W-:-:S02]  /*5500*/  IMAD R13, R60, R136, RZ ;  /* 0x000000883c0d7224 */ /* 0x001fc400078e02ff */
[-C--:B------:R-:W-:Y:S02]  /*5510*/  IMAD R15, R62, R136.reuse, RZ ;  /* 0x000000883e0f7224 */ /* 0x080fe400078e02ff */
[-C--:B------:R-:W-:Y:S02]  /*5520*/  IMAD R65, R65, R136.reuse, RZ ;  /* 0x0000008841417224 */ /* 0x080fe400078e02ff */
[-C--:B-1----:R-:W-:Y:S02]  /*5530*/  IMAD R57, R63, R136.reuse, RZ ;  /* 0x000000883f397224 */ /* 0x082fe400078e02ff */
[----:B------:R0:W-:Y:S01]  /*5540*/  @P3 STG.E desc[UR14][R10.64+0x20], R59 ;  /* 0x0000203b0a003986 */ /* 0x0001e2000c10190e */
[----:B------:R-:W-:Y:S01]  /*5550*/  IADD3 R18, P3, R10, UR8, RZ ;  /* 0x000000080a127c10 */ /* 0x000fe2000ff7e0ff */
[-C--:B------:R-:W-:Y:S02]  /*5560*/  IMAD R67, R67, R136.reuse, RZ ;  /* 0x0000008843437224 */ /* 0x080fe400078e02ff */
[----:B------:R-:W-:Y:S01]  /*5570*/  @P2 STG.E desc[UR14][R20.64], R13 ;  /* 0x0000000d14002986 */ /* 0x000fe2000c10190e */
[----:B------:R-:W-:Y:S01]  /*5580*/  ISETP.GT.AND P2, PT, R150, RZ, P5 ;  /* 0x000000ff9600720c */ /* 0x000fe20002f44270 */
[-C--:B------:R-:W-:Y:S01]  /*5590*/  IMAD R69, R69, R136.reuse, RZ ;  /* 0x0000008845457224 */ /* 0x080fe200078e02ff */
[----:B------:R-:W-:Y:S01]  /*55a0*/  IADD3.X R19, R11, UR7, RZ, P3, !PT ;  /* 0x000000070b137c10 */ /* 0x000fe20009ffe4ff */
[-C--:B------:R-:W-:Y:S01]  /*55b0*/  IMAD R71, R71, R136.reuse, RZ ;  /* 0x0000008847477224 */ /* 0x080fe200078e02ff */
[----:B------:R-:W-:Y:S01]  /*55c0*/  ISETP.GT.AND P3, PT, R151, 0x10, PT ;  /* 0x000000109700780c */ /* 0x000fe20003f64270 */
[----:B------:R-:W-:-:S02]  /*55d0*/  IMAD R73, R73, R136, RZ ;  /* 0x0000008849497224 */ /* 0x000fc400078e02ff */
[-C--:B0-----:R-:W-:Y:S02]  /*55e0*/  IMAD R59, R66, R136.reuse, RZ ;  /* 0x00000088423b7224 */ /* 0x081fe400078e02ff */
[-C--:B------:R-:W-:Y:S02]  /*55f0*/  IMAD R75, R75, R136.reuse, RZ ;  /* 0x000000884b4b7224 */ /* 0x080fe400078e02ff */
[-C--:B------:R-:W-:Y:S02]  /*5600*/  IMAD R91, R76, R136.reuse, RZ ;  /* 0x000000884c5b7224 */ /* 0x080fe400078e02ff */
[----:B------:R-:W-:Y:S01]  /*5610*/  @P2 STG.E desc[UR14][R18.64], R61 ;  /* 0x0000003d12002986 */ /* 0x000fe2000c10190e */
[----:B------:R-:W-:Y:S01]  /*5620*/  ISETP.GT.AND P2, PT, R150, 0x8, P6 ;  /* 0x000000089600780c */ /* 0x000fe20003744270 */
[-C--:B------:R-:W-:Y:S02]  /*5630*/  IMAD R77, R77, R136.reuse, RZ ;  /* 0x000000884d4d7224 */ /* 0x080fe400078e02ff */
[----:B------:R-:W-:-:S02]  /*5640*/  IMAD R97, R78, R136, RZ ;  /* 0x000000884e617224 */ /* 0x000fc400078e02ff */
[-C--:B------:R-:W-:Y:S02]  /*5650*/  IMAD R99, R80, R136.reuse, RZ ;  /* 0x0000008850637224 */ /* 0x080fe400078e02ff */
[-C--:B------:R-:W-:Y:S02]  /*5660*/  IMAD R101, R81, R136.reuse, RZ ;  /* 0x0000008851657224 */ /* 0x080fe400078e02ff */
[-C--:B------:R-:W-:Y:S02]  /*5670*/  IMAD R85, R85, R136.reuse, RZ ;  /* 0x0000008855557224 */ /* 0x080fe400078e02ff */
[-C--:B------:R-:W-:Y:S02]  /*5680*/  IMAD R87, R87, R136.reuse, RZ ;  /* 0x0000008857577224 */ /* 0x080fe400078e02ff */
[----:B------:R-:W-:Y:S01]  /*5690*/  @P2 STG.E desc[UR14][R20.64+0x20], R15 ;  /* 0x0000200f14002986 */ /* 0x000fe2000c10190e */
[----:B------:R-:W-:Y:S01]  /*56a0*/  ISETP.GT.AND P2, PT, R150, 0x8, P5 ;  /* 0x000000089600780c */ /* 0x000fe20002f44270 */
[----:B------:R-:W-:-:S02]  /*56b0*/  IMAD R25, R25, R136, RZ ;  /* 0x0000008819197224 */ /* 0x000fc400078e02ff */
[-C--:B------:R-:W-:Y:S02]  /*56c0*/  IMAD R27, R27, R136.reuse, RZ ;  /* 0x000000881b1b7224 */ /* 0x080fe400078e02ff */
[-C--:B------:R-:W-:Y:S02]  /*56d0*/  IMAD R29, R29, R136.reuse, RZ ;  /* 0x000000881d1d7224 */ /* 0x080fe400078e02ff */
[-C--:B------:R-:W-:Y:S02]  /*56e0*/  IMAD R31, R31, R136.reuse, RZ ;  /* 0x000000881f1f7224 */ /* 0x080fe400078e02ff */
[-C--:B------:R-:W-:Y:S02]  /*56f0*/  IMAD R33, R33, R136.reuse, RZ ;  /* 0x0000008821217224 */ /* 0x080fe400078e02ff */
[-C--:B------:R-:W-:Y:S02]  /*5700*/  IMAD R35, R35, R136.reuse, RZ ;  /* 0x0000008823237224 */ /* 0x080fe400078e02ff */
[----:B------:R0:W-:Y:S01]  /*5710*/  @P2 STG.E desc[UR14][R18.64+0x20], R57 ;  /* 0x0000203912002986 */ /* 0x0001e2000c10190e */
[----:B------:R-:W-:Y:S01]  /*5720*/  IADD3 R88, P2, R20, UR8, RZ ;  /* 0x0000000814587c10 */ /* 0x000fe2000ff5e0ff */
[----:B------:R-:W-:-:S02]  /*5730*/  IMAD R37, R37, R136, RZ ;  /* 0x0000008825257224 */ /* 0x000fc400078e02ff */
[-C--:B------:R-:W-:Y:S01]  /*5740*/  IMAD R39, R39, R136.reuse, RZ ;  /* 0x0000008827277224 */ /* 0x080fe200078e02ff */
[----:B------:R-:W-:Y:S01]  /*5750*/  IADD3.X R89, R21, UR7, RZ, P2, !PT ;  /* 0x0000000715597c10 */ /* 0x000fe200097fe4ff */
[-C--:B------:R-:W-:Y:S01]  /*5760*/  IMAD R41, R41, R136.reuse, RZ ;  /* 0x0000008829297224 */ /* 0x080fe200078e02ff */
[----:B------:R-:W-:Y:S01]  /*5770*/  IADD3 R62, P2, R18, UR8, RZ ;  /* 0x00000008123e7c10 */ /* 0x000fe2000ff5e0ff */
[-C--:B------:R-:W-:Y:S02]  /*5780*/  IMAD R43, R43, R136.reuse, RZ ;  /* 0x000000882b2b7224 */ /* 0x080fe400078e02ff */
[-C--:B------:R-:W-:Y:S01]  /*5790*/  IMAD R45, R45, R136.reuse, RZ ;  /* 0x000000882d2d7224 */ /* 0x080fe200078e02ff */
[----:B------:R-:W-:Y:S01]  /*57a0*/  IADD3.X R63, R19, UR7, RZ, P2, !PT ;  /* 0x00000007133f7c10 */ /* 0x000fe200097fe4ff */
[-C--:B0-----:R-:W-:Y:S01]  /*57b0*/  IMAD R57, R64, R136.reuse, RZ ;  /* 0x0000008840397224 */ /* 0x081fe200078e02ff */
[----:B------:R-:W-:Y:S01]  /*57c0*/  IADD3 R22, P2, R62, UR8, RZ ;  /* 0x000000083e167c10 */ /* 0x000fe2000ff5e0ff */
[----:B------:R-:W-:-:S02]  /*57d0*/  IMAD R47, R47, R136, RZ ;  /* 0x000000882f2f7224 */ /* 0x000fc400078e02ff */
[-C--:B------:R-:W-:Y:S01]  /*57e0*/  IMAD R49, R49, R136.reuse, RZ ;  /* 0x0000008831317224 */ /* 0x080fe200078e02ff */
[----:B------:R-:W-:Y:S01]  /*57f0*/  IADD3.X R23, R63, UR7, RZ, P2, !PT ;  /* 0x000000073f177c10 */ /* 0x000fe200097fe4ff */
[-C--:B------:R-:W-:Y:S01]  /*5800*/  IMAD R51, R51, R136.reuse, RZ ;  /* 0x0000008833337224 */ /* 0x080fe200078e02ff */
[----:B------:R-:W-:Y:S01]  /*5810*/  IADD3 R16, P2, R62, UR8, RZ ;  /* 0x000000083e107c10 */ /* 0x000fe2000ff5e0ff */
[-C--:B------:R-:W-:Y:S02]  /*5820*/  IMAD R53, R53, R136.reuse, RZ ;  /* 0x0000008835357224 */ /* 0x080fe400078e02ff */
[----:B------:R-:W-:Y:S01]  /*5830*/  IMAD R55, R55, R136, RZ ;  /* 0x0000008837377224 */ /* 0x000fe200078e02ff */
[----:B------:R-:W-:Y:S02]  /*5840*/  IADD3.X R17, R63, UR7, RZ, P2, !PT ;  /* 0x000000073f117c10 */ /* 0x000fe400097fe4ff */
[----:B------:R-:W-:-:S04]  /*5850*/  IADD3 R14, P2, R22, UR8, RZ ;  /* 0x00000008160e7c10 */ /* 0x000fc8000ff5e0ff */
[----:B------:R-:W-:Y:S02]  /*5860*/  IADD3.X R15, R23, UR7, RZ, P2, !PT ;  /* 0x00000007170f7c10 */ /* 0x000fe400097fe4ff */
[----:B------:R-:W-:-:S04]  /*5870*/  IADD3 R12, P2, R16, UR8, RZ ;  /* 0x00000008100c7c10 */ /* 0x000fc8000ff5e0ff */
[----:B------:R-:W-:Y:S02]  /*5880*/  IADD3.X R13, R17, UR7, RZ, P2, !PT ;  /* 0x00000007110d7c10 */ /* 0x000fe400097fe4ff */
[----:B------:R-:W-:-:S13]  /*5890*/  ISETP.GT.AND P2, PT, R150, RZ, P3 ;  /* 0x000000ff9600720c */ /* 0x000fda0001f44270 */
[----:B------:R-:W-:Y:S01]  /*58a0*/  @P2 STG.E desc[UR14][R88.64], R57 ;  /* 0x0000003958002986 */ /* 0x000fe2000c10190e */
[----:B------:R-:W-:-:S13]  /*58b0*/  ISETP.GT.AND P2, PT, R150, RZ, P0 ;  /* 0x000000ff9600720c */ /* 0x000fda0000744270 */
[----:B------:R0:W-:Y:S01]  /*58c0*/  @P2 STG.E desc[UR14][R62.64], R65 ;  /* 0x000000413e002986 */ /* 0x0001e2000c10190e */
[----:B------:R-:W-:Y:S02]  /*58d0*/  ISETP.GT.AND P2, PT, R150, 0x8, P3 ;  /* 0x000000089600780c */ /* 0x000fe40001f44270 */
[----:B------:R-:W-:Y:S01]  /*58e0*/  ISETP.GT.AND P3, PT, R151, 0x18, PT ;  /* 0x000000189700780c */ /* 0x000fe20003f64270 */
[----:B0-----:R-:W-:-:S10]  /*58f0*/  IMAD R65, R68, R136, RZ ;  /* 0x0000008844417224 */ /* 0x001fd400078e02ff */
[----:B------:R-:W-:Y:S02]  /*5900*/  @P2 IMAD.MOV.U32 R56, RZ, RZ, R88 ;  /* 0x000000ffff382224 */ /* 0x000fe400078e0058 */
[----:B------:R-:W-:-:S05]  /*5910*/  @P2 IMAD.MOV.U32 R57, RZ, RZ, R89 ;  /* 0x000000ffff392224 */ /* 0x000fca00078e0059 */
[----:B------:R0:W-:Y:S01]  /*5920*/  @P2 STG.E desc[UR14][R56.64+0x20], R59 ;  /* 0x0000203b38002986 */ /* 0x0001e2000c10190e */
[----:B------:R-:W-:Y:S02]  /*5930*/  ISETP.GT.AND P2, PT, R150, 0x8, P0 ;  /* 0x000000089600780c */ /* 0x000fe40000744270 */
[----:B------:R-:W-:Y:S01]  /*5940*/  ISETP.GT.AND P0, PT, R151, 0x19, PT ;  /* 0x000000199700780c */ /* 0x000fe20003f04270 */
[----:B0-----:R-:W-:-:S10]  /*5950*/  IMAD R59, R70, R136, RZ ;  /* 0x00000088463b7224 */ /* 0x001fd400078e02ff */
[----:B------:R-:W-:Y:S02]  /*5960*/  @P2 IMAD.MOV.U32 R56, RZ, RZ, R62 ;  /* 0x000000ffff382224 */ /* 0x000fe400078e003e */
[----:B------:R-:W-:-:S05]  /*5970*/  @P2 IMAD.MOV.U32 R57, RZ, RZ, R63 ;  /* 0x000000ffff392224 */ /* 0x000fca00078e003f */
[----:B------:R0:W-:Y:S01]  /*5980*/  @P2 STG.E desc[UR14][R56.64+0x20], R67 ;  /* 0x0000204338002986 */ /* 0x0001e2000c10190e */
[----:B------:R-:W-:-:S04]  /*5990*/  IADD3 R94, P2, R88, UR8, RZ ;  /* 0x00000008585e7c10 */ /* 0x000fc8000ff5e0ff */
[----:B------:R-:W-:Y:S02]  /*59a0*/  IADD3.X R95, R89, UR7, RZ, P2, !PT ;  /* 0x00000007595f7c10 */ /* 0x000fe400097fe4ff */
[----:B------:R-:W-:Y:S01]  /*59b0*/  ISETP.GT.AND P2, PT, R150, RZ, P3 ;  /* 0x000000ff9600720c */ /* 0x000fe20001f44270 */
[----:B0-----:R-:W-:-:S12]  /*59c0*/  IMAD R67, R72, R136, RZ ;  /* 0x0000008848437224 */ /* 0x001fd800078e02ff */
[----:B------:R-:W-:Y:S01]  /*59d0*/  @P2 STG.E desc[UR14][R94.64], R65 ;  /* 0x000000415e002986 */ /* 0x000fe2000c10190e */
[----:B------:R-:W-:-:S13]  /*59e0*/  ISETP.GT.AND P2, PT, R150, RZ, P0 ;  /* 0x000000ff9600720c */ /* 0x000fda0000744270 */
[----:B------:R0:W-:Y:S01]  /*59f0*/  @P2 STG.E desc[UR14][R22.64], R69 ;  /* 0x0000004516002986 */ /* 0x0001e2000c10190e */
[----:B------:R-:W-:-:S04]  /*5a00*/  IADD3 R92, P2, R88, UR8, RZ ;  /* 0x00000008585c7c10 */ /* 0x000fc8000ff5e0ff */
[----:B------:R-:W-:Y:S02]  /*5a10*/  IADD3.X R93, R89, UR7, RZ, P2, !PT ;  /* 0x00000007595d7c10 */ /* 0x000fe400097fe4ff */
[----:B------:R-:W-:-:S04]  /*5a20*/  IADD3 R60, P2, R14, UR8, RZ ;  /* 0x000000080e3c7c10 */ /* 0x000fc8000ff5e0ff */
[----:B------:R-:W-:Y:S02]  /*5a30*/  IADD3.X R61, R15, UR7, RZ, P2, !PT ;  /* 0x000000070f3d7c10 */ /* 0x000fe400097fe4ff */
[----:B------:R-:W-:-:S04]  /*5a40*/  IADD3 R56, P2, R12, UR8, RZ ;  /* 0x000000080c387c10 */ /* 0x000fc8000ff5e0ff */
[----:B------:R-:W-:Y:S02]  /*5a50*/  IADD3.X R57, R13, UR7, RZ, P2, !PT ;  /* 0x000000070d397c10 */ /* 0x000fe400097fe4ff */
[----:B------:R-:W-:Y:S02]  /*5a60*/  ISETP.GT.AND P2, PT, R150, 0x8, P3 ;  /* 0x000000089600780c */ /* 0x000fe40001f44270 */
[----:B------:R-:W-:-:S11]  /*5a70*/  ISETP.GT.AND P3, PT, R151, 0x20, PT ;  /* 0x000000209700780c */ /* 0x000fd60003f64270 */
[----:B------:R-:W-:Y:S01]  /*5a80*/  @P2 STG.E desc[UR14][R92.64+0x20], R59 ;  /* 0x0000203b5c002986 */ /* 0x000fe2000c10190e */
[----:B------:R-:W-:Y:S02]  /*5a90*/  ISETP.GT.AND P2, PT, R150, 0x8, P0 ;  /* 0x000000089600780c */ /* 0x000fe40000744270 */
[----:B------:R-:W-:-:S11]  /*5aa0*/  ISETP.GT.AND P0, PT, R151, 0x21, PT ;  /* 0x000000219700780c */ /* 0x000fd60003f04270 */
[----:B------:R-:W-:Y:S01]  /*5ab0*/  @P2 STG.E desc[UR14][R16.64+0x20], R71 ;  /* 0x0000204710002986 */ /* 0x000fe2000c10190e */
[----:B------:R-:W-:-:S04]  /*5ac0*/  IADD3 R68, P2, R94, UR8, RZ ;  /* 0x000000085e447c10 */ /* 0x000fc8000ff5e0ff */
[----:B0-----:R-:W-:Y:S02]  /*5ad0*/  IADD3.X R69, R95, UR7, RZ, P2, !PT ;  /* 0x000000075f457c10 */ /* 0x001fe400097fe4ff */
[----:B------:R-:W-:-:S13]  /*5ae0*/  ISETP.GT.AND P2, PT, R150, RZ, P3 ;  /* 0x000000ff9600720c */ /* 0x000fda0001f44270 */
[----:B------:R0:W-:Y:S01]  /*5af0*/  @P2 STG.E desc[UR14][R68.64], R67 ;  /* 0x0000004344002986 */ /* 0x0001e2000c10190e */
[----:B------:R-:W-:Y:S01]  /*5b00*/  ISETP.GT.AND P2, PT, R150, RZ, P0 ;  /* 0x000000ff9600720c */ /* 0x000fe20000744270 */
[----:B0-----:R-:W-:-:S12]  /*5b10*/  IMAD R67, R74, R136, RZ ;  /* 0x000000884a437224 */ /* 0x001fd800078e02ff */
[----:B------:R0:W-:Y:S01]  /*5b20*/  @P2 STG.E desc[UR14][R14.64], R73 ;  /* 0x000000490e002986 */ /* 0x0001e2000c10190e */
[----:B------:R-:W-:-:S04]  /*5b30*/  IADD3 R70, P2, R92, UR8, RZ ;  /* 0x000000085c467c10 */ /* 0x000fc8000ff5e0ff */
[----:B------:R-:W-:Y:S02]  /*5b40*/  IADD3.X R71, R93, UR7, RZ, P2, !PT ;  /* 0x000000075d477c10 */ /* 0x000fe400097fe4ff */
[----:B------:R-:W-:-:S04]  /*5b50*/  IADD3 R64, P2, R60, UR8, RZ ;  /* 0x000000083c407c10 */ /* 0x000fc8000ff5e0ff */
[----:B------:R-:W-:Y:S02]  /*5b60*/  IADD3.X R65, R61, UR7, RZ, P2, !PT ;  /* 0x000000073d417c10 */ /* 0x000fe400097fe4ff */
[----:B------:R-:W-:-:S04]  /*5b70*/  IADD3 R58, P2, R56, UR8, RZ ;  /* 0x00000008383a7c10 */ /* 0x000fc8000ff5e0ff */
[----:B------:R-:W-:Y:S02]  /*5b80*/  IADD3.X R59, R57, UR7, RZ, P2, !PT ;  /* 0x00000007393b7c10 */ /* 0x000fe400097fe4ff */
[----:B------:R-:W-:-:S13]  /*5b90*/  ISETP.GT.AND P2, PT, R150, 0x8, P3 ;  /* 0x000000089600780c */ /* 0x000fda0001f44270 */
        /* <DEDUP_REMOVED lines=8> */
[----:B------:R-:W-:-:S04]  /*5c20*/  ISETP.GT.AND P2, PT, R151, 0x29, PT ;  /* 0x000000299700780c */ /* 0x000fc80003f44270 */
[----:B------:R-:W-:Y:S01]  /*5c30*/  ISETP.GT.AND P3, PT, R150, RZ, P2 ;  /* 0x000000ff9600720c */ /* 0x000fe20001764270 */
[----:B0-----:R-:W-:-:S12]  /*5c40*/  IMAD R91, R79, R136, RZ ;  /* 0x000000884f5b7224 */ /* 0x001fd800078e02ff */
[----:B------:R-:W-:Y:S01]  /*5c50*/  @P3 STG.E desc[UR14][R60.64], R77 ;  /* 0x0000004d3c003986 */ /* 0x000fe2000c10190e */
[----:B------:R-:W-:-:S04]  /*5c60*/  IADD3 R74, P3, R70, UR8, RZ ;  /* 0x00000008464a7c10 */ /* 0x000fc8000ff7e0ff */
[----:B------:R-:W-:Y:S02]  /*5c70*/  IADD3.X R75, R71, UR7, RZ, P3, !PT ;  /* 0x00000007474b7c10 */ /* 0x000fe40009ffe4ff */
[----:B------:R-:W-:-:S04]  /*5c80*/  IADD3 R66, P3, R64, UR8, RZ ;  /* 0x0000000840427c10 */ /* 0x000fc8000ff7e0ff */
[----:B------:R-:W-:Y:S02]  /*5c90*/  IADD3.X R67, R65, UR7, RZ, P3, !PT ;  /* 0x0000000741437c10 */ /* 0x000fe40009ffe4ff */
[----:B------:R-:W-:-:S13]  /*5ca0*/  ISETP.GT.AND P3, PT, R150, 0x8, P0 ;  /* 0x000000089600780c */ /* 0x000fda0000764270 */
[----:B------:R0:W-:Y:S01]  /*5cb0*/  @P3 STG.E desc[UR14][R74.64+0x20], R97 ;  /* 0x000020614a003986 */ /* 0x0001e2000c10190e */
[----:B------:R-:W-:Y:S01]  /*5cc0*/  ISETP.GT.AND P3, PT, R150, 0x8, P2 ;  /* 0x000000089600780c */ /* 0x000fe20001764270 */
[----:B0-----:R-:W-:-:S12]  /*5cd0*/  IMAD R97, R83, R136, RZ ;  /* 0x0000008853617224 */ /* 0x001fd800078e02ff */
[----:B------:R0:W-:Y:S01]  /*5ce0*/  @P3 STG.E desc[UR14][R56.64+0x20], R91 ;  /* 0x0000205b38003986 */ /* 0x0001e2000c10190e */
[----:B------:R-:W-:-:S04]  /*5cf0*/  IADD3 R78, P3, R72, UR8, RZ ;  /* 0x00000008484e7c10 */ /* 0x000fc8000ff7e0ff */
[----:B------:R-:W-:Y:S02]  /*5d00*/  IADD3.X R79, R73, UR7, RZ, P3, !PT ;  /* 0x00000007494f7c10 */ /* 0x000fe40009ffe4ff */
[----:B------:R-:W-:-:S04]  /*5d10*/  ISETP.GT.AND P3, PT, R151, 0x30, PT ;  /* 0x000000309700780c */ /* 0x000fc80003f64270 */
[----:B------:R-:W-:Y:S01]  /*5d20*/  ISETP.GT.AND P4, PT, R150, RZ, P3 ;  /* 0x000000ff9600720c */ /* 0x000fe20001f84270 */
[----:B0-----:R-:W-:-:S12]  /*5d30*/  IMAD R91, R82, R136, RZ ;  /* 0x00000088525b7224 */ /* 0x001fd800078e02ff */
[----:B------:R0:W-:Y:S01]  /*5d40*/  @P4 STG.E desc[UR14][R78.64], R99 ;  /* 0x000000634e004986 */ /* 0x0001e2000c10190e */
[----:B------:R-:W-:-:S04]  /*5d50*/  ISETP.GT.AND P4, PT, R151, 0x31, PT ;  /* 0x000000319700780c */ /* 0x000fc80003f84270 */
[----:B------:R-:W-:Y:S01]  /*5d60*/  ISETP.GT.AND P5, PT, R150, RZ, P4 ;  /* 0x000000ff9600720c */ /* 0x000fe200027a4270 */
[----:B0-----:R-:W-:-:S12]  /*5d70*/  IMAD R99, R84, R136, RZ ;  /* 0x0000008854637224 */ /* 0x001fd800078e02ff */
[----:B------:R-:W-:Y:S01]  /*5d80*/  @P5 STG.E desc[UR14][R64.64], R101 ;  /* 0x0000006540005986 */ /* 0x000fe2000c10190e */
[----:B------:R-:W-:-:S04]  /*5d90*/  IADD3 R80, P5, R74, UR8, RZ ;  /* 0x000000084a507c10 */ /* 0x000fc8000ffbe0ff */
[----:B------:R-:W-:Y:S02]  /*5da0*/  IADD3.X R81, R75, UR7, RZ, P5, !PT ;  /* 0x000000074b517c10 */ /* 0x000fe4000affe4ff */
[----:B------:R-:W-:-:S13]  /*5db0*/  ISETP.GT.AND P5, PT, R150, 0x8, P3 ;  /* 0x000000089600780c */ /* 0x000fda0001fa4270 */
[----:B------:R-:W-:Y:S01]  /*5dc0*/  @P5 STG.E desc[UR14][R80.64+0x20], R91 ;  /* 0x0000205b50005986 */ /* 0x000fe2000c10190e */
[----:B------:R-:W-:-:S04]  /*5dd0*/  IADD3 R76, P5, R78, UR8, RZ ;  /* 0x000000084e4c7c10 */ /* 0x000fc8000ffbe0ff */
[----:B------:R-:W-:Y:S02]  /*5de0*/  IADD3.X R77, R79, UR7, RZ, P5, !PT ;  /* 0x000000074f4d7c10 */ /* 0x000fe4000affe4ff */
[----:B------:R-:W-:-:S13]  /*5df0*/  ISETP.GT.AND P5, PT, R150, 0x8, P4 ;  /* 0x000000089600780c */ /* 0x000fda00027a4270 */
[----:B------:R0:W-:Y:S01]  /*5e00*/  @P5 STG.E desc[UR14][R58.64+0x20], R97 ;  /* 0x000020613a005986 */ /* 0x0001e2000c10190e */
[----:B------:R-:W-:-:S04]  /*5e10*/  IADD3 R82, P5, R58, UR8, RZ ;  /* 0x000000083a527c10 */ /* 0x000fc8000ffbe0ff */
[----:B------:R-:W-:Y:S02]  /*5e20*/  IADD3.X R83, R59, UR7, RZ, P5, !PT ;  /* 0x000000073b537c10 */ /* 0x000fe4000affe4ff */
[----:B------:R-:W-:-:S04]  /*5e30*/  ISETP.GT.AND P5, PT, R151, 0x38, PT ;  /* 0x000000389700780c */ /* 0x000fc80003fa4270 */
[----:B------:R-:W-:Y:S01]  /*5e40*/  ISETP.GT.AND P6, PT, R150, RZ, P5 ;  /* 0x000000ff9600720c */ /* 0x000fe20002fc4270 */
        /* <DEDUP_REMOVED lines=8> */
[----:B------:R-:W-:Y:S01]  /*5ed0*/  ISETP.GT.AND P0, PT, R150, 0x8, P5 ;  /* 0x000000089600780c */ /* 0x000fe20002f04270 */
[----:B0-----:R-:W-:-:S12]  /*5ee0*/  IMAD R85, R26, R136, RZ ;  /* 0x000000881a557224 */ /* 0x001fd800078e02ff */
[----:B------:R-:W-:Y:S01]  /*5ef0*/  @P0 STG.E desc[UR14][R90.64+0x20], R97 ;  /* 0x000020615a000986 */ /* 0x000fe2000c10190e */
[----:B------:R-:W-:-:S13]  /*5f00*/  ISETP.GT.AND P0, PT, R150, 0x8, P6 ;  /* 0x000000089600780c */ /* 0x000fda0003704270 */
[----:B------:R0:W-:Y:S01]  /*5f10*/  @P0 STG.E desc[UR14][R82.64+0x20], R87 ;  /* 0x0000205752000986 */ /* 0x0001e2000c10190e */
[C---:B------:R-:W-:Y:S02]  /*5f20*/  ISETP.GT.AND P0, PT, R150.reuse, 0x80, P1 ;  /* 0x000000809600780c */ /* 0x040fe40000f04270 */
[----:B------:R-:W-:Y:S01]  /*5f30*/  ISETP.GT.AND P1, PT, R150, 0x88, P1 ;  /* 0x000000889600780c */ /* 0x000fe20000f24270 */
[----:B0-----:R-:W-:-:S10]  /*5f40*/  IMAD R87, R28, R136, RZ ;  /* 0x000000881c577224 */ /* 0x001fd400078e02ff */
[----:B------:R-:W-:Y:S01]  /*5f50*/  @P0 STG.E desc[UR14][R8.64+0x200], R99 ;  /* 0x0002006308000986 */ /* 0x000fe2000c10190e */
[----:B------:R-:W-:-:S04]  /*5f60*/  ISETP.NE.AND P0, PT, R6, RZ, PT ;  /* 0x000000ff0600720c */ /* 0x000fc80003f05270 */
[----:B------:R-:W-:-:S13]  /*5f70*/  ISETP.GT.AND P0, PT, R150, 0x80, P0 ;  /* 0x000000809600780c */ /* 0x000fda0000704270 */
[----:B------:R-:W-:Y:S01]  /*5f80*/  @P0 STG.E desc[UR14][R10.64+0x200], R25 ;  /* 0x000200190a000986 */ /* 0x000fe2000c10190e */
[----:B------:R-:W-:-:S03]  /*5f90*/  ISETP.NE.AND P0, PT, R96, RZ, PT ;  /* 0x000000ff6000720c */ /* 0x000fc60003f05270 */
[----:B------:R0:W-:Y:S01]  /*5fa0*/  @P1 STG.E desc[UR14][R8.64+0x220], R85 ;  /* 0x0002205508001986 */ /* 0x0001e2000c10190e */
[----:B------:R-:W-:-:S04]  /*5fb0*/  ISETP.GT.AND P1, PT, R151, 0x1, PT ;  /* 0x000000019700780c */ /* 0x000fc80003f24270 */
[----:B------:R-:W-:Y:S01]  /*5fc0*/  ISETP.GT.AND P1, PT, R150, 0x88, P1 ;  /* 0x000000889600780c */ /* 0x000fe20000f24270 */
[----:B0-----:R-:W-:-:S12]  /*5fd0*/  IMAD R9, R30, R136, RZ ;  /* 0x000000881e097224 */ /* 0x001fd800078e02ff */
[----:B------:R0:W-:Y:S01]  /*5fe0*/  @P1 STG.E desc[UR14][R10.64+0x220], R27 ;  /* 0x0002201b0a001986 */ /* 0x0001e2000c10190e */
[----:B------:R-:W-:-:S04]  /*5ff0*/  ISETP.GT.AND P1, PT, R151, 0x8, PT ;  /* 0x000000089700780c */ /* 0x000fc80003f24270 */
[----:B------:R-:W-:Y:S01]  /*6000*/  ISETP.GT.AND P1, PT, R150, 0x80, P1 ;  /* 0x000000809600780c */ /* 0x000fe20000f24270 */
[----:B0-----:R-:W-:-:S12]  /*6010*/  IMAD R11, R32, R136, RZ ;  /* 0x00000088200b7224 */ /* 0x001fd800078e02ff */
[----:B------:R-:W-:Y:S01]  /*6020*/  @P1 STG.E desc[UR14][R20.64+0x200], R87 ;  /* 0x0002005714001986 */ /* 0x000fe2000c10190e */
[----:B------:R-:W-:-:S04]  /*6030*/  ISETP.GT.AND P1, PT, R151, 0x9, PT ;  /* 0x000000099700780c */ /* 0x000fc80003f24270 */
[----:B------:R-:W-:-:S13]  /*6040*/  ISETP.GT.AND P1, PT, R150, 0x80, P1 ;  /* 0x000000809600780c */ /* 0x000fda0000f24270 */
[----:B------:R-:W-:Y:S01]  /*6050*/  @P1 STG.E desc[UR14][R18.64+0x200], R29 ;  /* 0x0002001d12001986 */ /* 0x000fe2000c10190e */
[----:B------:R-:W-:-:S04]  /*6060*/  ISETP.GT.AND P1, PT, R151, 0x8, PT ;  /* 0x000000089700780c */ /* 0x000fc80003f24270 */
[----:B------:R-:W-:-:S13]  /*6070*/  ISETP.GT.AND P1, PT, R150, 0x88, P1 ;  /* 0x000000889600780c */ /* 0x000fda0000f24270 */
[----:B------:R0:W-:Y:S01]  /*6080*/  @P1 STG.E desc[UR14][R20.64+0x220], R9 ;  /* 0x0002200914001986 */ /* 0x0001e2000c10190e */
[----:B------:R-:W-:-:S04]  /*6090*/  ISETP.GT.AND P1, PT, R151, 0x9, PT ;  /* 0x000000099700780c */ /* 0x000fc80003f24270 */
[----:B------:R-:W-:Y:S01]  /*60a0*/  ISETP.GT.AND P1, PT, R150, 0x88, P1 ;  /* 0x000000889600780c */ /* 0x000fe20000f24270 */
[----:B0-----:R-:W-:-:S12]  /*60b0*/  IMAD R21, R34, R136, RZ ;  /* 0x0000008822157224 */ /* 0x001fd800078e02ff */
[----:B------:R-:W-:Y:S01]  /*60c0*/  @P1 STG.E desc[UR14][R18.64+0x220], R31 ;  /* 0x0002201f12001986 */ /* 0x000fe2000c10190e */
[----:B------:R-:W-:-:S04]  /*60d0*/  ISETP.GT.AND P1, PT, R151, 0x10, PT ;  /* 0x000000109700780c */ /* 0x000fc80003f24270 */
[----:B------:R-:W-:-:S13]  /*60e0*/  ISETP.GT.AND P1, PT, R150, 0x80, P1 ;  /* 0x000000809600780c */ /* 0x000fda0000f24270 */
[----:B------:R-:W-:Y:S02]  /*60f0*/  @P1 IMAD.MOV.U32 R8, RZ, RZ, R88 ;  /* 0x000000ffff081224 */ /* 0x000fe400078e0058 */
[----:B------:R-:W-:-:S05]  /*6100*/  @P1 IMAD.MOV.U32 R9, RZ, RZ, R89 ;  /* 0x000000ffff091224 */ /* 0x000fca00078e0059 */
[----:B------:R0:W-:Y:S01]  /*6110*/  @P1 STG.E desc[UR14][R8.64+0x200], R11 ;  /* 0x0002000b08001986 */ /* 0x0001e2000c10190e */
[----:B------:R-:W-:-:S04]  /*6120*/  ISETP.GT.AND P1, PT, R151, 0x11, PT ;  /* 0x000000119700780c */ /* 0x000fc80003f24270 */
[----:B------:R-:W-:Y:S01]  /*6130*/  ISETP.GT.AND P1, PT, R150, 0x80, P1 ;  /* 0x000000809600780c */ /* 0x000fe20000f24270 */
[----:B0-----:R-:W-:-:S12]  /*6140*/  IMAD R11, R36, R136, RZ ;  /* 0x00000088240b7224 */ /* 0x001fd800078e02ff */
[----:B------:R-:W-:Y:S02]  /*6150*/  @P1 IMAD.MOV.U32 R8, RZ, RZ, R62 ;  /* 0x000000ffff081224 */ /* 0x000fe400078e003e */
[----:B------:R-:W-:-:S05]  /*6160*/  @P1 IMAD.MOV.U32 R9, RZ, RZ, R63 ;  /* 0x000000ffff091224 */ /* 0x000fca00078e003f */
        /* <DEDUP_REMOVED lines=39> */
[----:B------:R0:W-:Y:S01]  /*63e0*/  @P1 STG.E desc[UR14][R72.64+0x200], R11 ;  /* 0x0002000b48001986 */ /* 0x0001e2000c10190e */
[C---:B------:R-:W-:Y:S02]  /*63f0*/  ISETP.GT.AND P1, PT, R150.reuse, 0x80, P2 ;  /* 0x000000809600780c */ /* 0x040fe40001724270 */
[----:B------:R-:W-:Y:S01]  /*6400*/  ISETP.GT.AND P2, PT, R150, 0x88, P2 ;  /* 0x000000889600780c */ /* 0x000fe20001744270 */
[----:B0-----:R-:W-:-:S10]  /*6410*/  IMAD R11, R48, R136, RZ ;  /* 0x00000088300b7224 */ /* 0x001fd400078e02ff */
[----:B------:R-:W-:Y:S01]  /*6420*/  @P1 STG.E desc[UR14][R60.64+0x200], R45 ;  /* 0x0002002d3c001986 */ /* 0x000fe2000c10190e */
[----:B------:R-:W-:-:S04]  /*6430*/  ISETP.GT.AND P1, PT, R151, 0x28, PT ;  /* 0x000000289700780c */ /* 0x000fc80003f24270 */
[----:B------:R-:W-:-:S13]  /*6440*/  ISETP.GT.AND P1, PT, R150, 0x88, P1 ;  /* 0x000000889600780c */ /* 0x000fda0000f24270 */
[----:B------:R0:W-:Y:S01]  /*6450*/  @P1 STG.E desc[UR14][R74.64+0x220], R9 ;  /* 0x000220094a001986 */ /* 0x0001e2000c10190e */
[C---:B------:R-:W-:Y:S02]  /*6460*/  ISETP.GT.AND P1, PT, R150.reuse, 0x80, P3 ;  /* 0x000000809600780c */ /* 0x040fe40001f24270 */
[C---:B------:R-:W-:Y:S01]  /*6470*/  ISETP.GT.AND P3, PT, R150.reuse, 0x88, P3 ;  /* 0x000000889600780c */ /* 0x040fe20001f64270 */
[----:B------:R-:W-:Y:S01]  /*6480*/  @P2 STG.E desc[UR14][R56.64+0x220], R47 ;  /* 0x0002202f38002986 */ /* 0x000fe2000c10190e */
[C---:B------:R-:W-:Y:S02]  /*6490*/  ISETP.GT.AND P2, PT, R150.reuse, 0x80, P6 ;  /* 0x000000809600780c */ /* 0x040fe40003744270 */
[----:B------:R-:W-:Y:S01]  /*64a0*/  ISETP.GT.AND P6, PT, R150, 0x88, P6 ;  /* 0x000000889600780c */ /* 0x000fe200037c4270 */
[----:B0-----:R-:W-:-:S06]  /*64b0*/  IMAD R9, R50, R136, RZ ;  /* 0x0000008832097224 */ /* 0x001fcc00078e02ff */
[----:B------:R0:W-:Y:S01]  /*64c0*/  @P1 STG.E desc[UR14][R78.64+0x200], R11 ;  /* 0x0002000b4e001986 */ /* 0x0001e2000c10190e */
[C---:B------:R-:W-:Y:S02]  /*64d0*/  ISETP.GT.AND P1, PT, R150.reuse, 0x80, P4 ;  /* 0x000000809600780c */ /* 0x040fe40002724270 */
[----:B------:R-:W-:Y:S01]  /*64e0*/  ISETP.GT.AND P4, PT, R150, 0x88, P4 ;  /* 0x000000889600780c */ /* 0x000fe20002784270 */
[----:B0-----:R-:W-:-:S10]  /*64f0*/  IMAD R11, R52, R136, RZ ;  /* 0x00000088340b7224 */ /* 0x001fd400078e02ff */
[----:B------:R0:W-:Y:S01]  /*6500*/  @P1 STG.E desc[UR14][R64.64+0x200], R49 ;  /* 0x0002003140001986 */ /* 0x0001e2000c10190e */
[C---:B------:R-:W-:Y:S02]  /*6510*/  ISETP.GT.AND P1, PT, R150.reuse, 0x80, P5 ;  /* 0x000000809600780c */ /* 0x040fe40002f24270 */
[----:B------:R-:W-:Y:S01]  /*6520*/  ISETP.GT.AND P5, PT, R150, 0x88, P5 ;  /* 0x000000889600780c */ /* 0x000fe20002fa4270 */
[----:B------:R0:W-:Y:S04]  /*6530*/  @P3 STG.E desc[UR14][R80.64+0x220], R9 ;  /* 0x0002200950003986 */ /* 0x0001e8000c10190e */
[----:B------:R0:W-:Y:S06]  /*6540*/  @P4 STG.E desc[UR14][R58.64+0x220], R51 ;  /* 0x000220333a004986 */ /* 0x0001ec000c10190e */
[----:B------:R0:W-:Y:S04]  /*6550*/  @P1 STG.E desc[UR14][R76.64+0x200], R11 ;  /* 0x0002000b4c001986 */ /* 0x0001e8000c10190e */
[----:B------:R0:W-:Y:S04]  /*6560*/  @P2 STG.E desc[UR14][R66.64+0x200], R53 ;  /* 0x0002003542002986 */ /* 0x0001e8000c10190e */
[----:B------:R0:W-:Y:S04]  /*6570*/  @P5 STG.E desc[UR14][R90.64+0x220], R13 ;  /* 0x0002200d5a005986 */ /* 0x0001e8000c10190e */
[----:B------:R0:W-:Y:S02]  /*6580*/  @P6 STG.E desc[UR14][R82.64+0x220], R55 ;  /* 0x0002203752006986 */ /* 0x0001e4000c10190e */
.L_x_138:
[----:B------:R-:W-:Y:S05]  /*6590*/  BSYNC B0 ;  /* 0x0000000000007941 */ /* 0x000fea0003800000 */
.L_x_26:
[----:B------:R-:W-:Y:S01]  /*65a0*/  IADD3 R2, P1, R2, UR32, RZ ;  /* 0x0000002002027c10 */ /* 0x000fe2000ff3e0ff */
[----:B------:R-:W-:Y:S01]  /*65b0*/  ULDC.64 UR8, c[0x0][0x750] ;  /* 0x0001d40000087ab9 */ /* 0x000fe20000000a00 */
[----:B------:R-:W-:Y:S01]  /*65c0*/  PRMT R8, RZ, 0x7610, R8 ;  /* 0x00007610ff087816 */ /* 0x000fe20000000008 */
[----:B------:R-:W-:Y:S01]  /*65d0*/  IMAD.MOV.U32 R10, RZ, RZ, -0x1 ;  /* 0xffffffffff0a7424 */ /* 0x000fe200078e00ff */
[----:B------:R-:W-:Y:S01]  /*65e0*/  IADD3.X R3, R3, UR4, RZ, P1, !PT ;  /* 0x0000000403037c10 */ /* 0x000fe20008ffe4ff */
[----:B------:R-:W-:Y:S01]  /*65f0*/  IMAD.MOV.U32 R6, RZ, RZ, -0x1 ;  /* 0xffffffffff067424 */ /* 0x000fe200078e00ff */
[----:B------:R-:W-:-:S04]  /*6600*/  ISETP.GE.U32.AND P1, PT, R2, UR8, PT ;  /* 0x0000000802007c0c */ /* 0x000fc8000bf26070 */
[----:B------:R-:W-:-:S13]  /*6610*/  ISETP.GE.U32.AND.EX P1, PT, R3, UR9, PT, P1 ;  /* 0x0000000903007c0c */ /* 0x000fda000bf26110 */
[----:B------:R-:W-:Y:S05]  /*6620*/  @P1 BRA `(.L_x_139) ;  /* 0x0000000400501947 */ /* 0x000fea0003800000 */
[----:B01----:R-:W0:Y:S01]  /*6630*/  LDC.64 R14, c[0x0][0x728] ;  /* 0x0001ca00ff0e7b82 */ /* 0x003e220000000a00 */
[----:B------:R-:W1:Y:S01]  /*6640*/  S2R R20, SR_CTAID.X ;  /* 0x0000000000147919 */ /* 0x000e620000002500 */
[----:B--2---:R-:W-:Y:S02]  /*6650*/  IMAD.MOV.U32 R12, RZ, RZ, R2 ;  /* 0x000000ffff0c7224 */ /* 0x004fe400078e0002 */
[----:B------:R-:W-:Y:S01]  /*6660*/  IMAD.MOV.U32 R13, RZ, RZ, R3 ;  /* 0x000000ffff0d7224 */ /* 0x000fe200078e0003 */
[----:B------:R-:W2:Y:S03]  /*6670*/  S2R R21, SR_CTAID.Y ;  /* 0x0000000000157919 */ /* 0x000ea60000002600 */
[----:B------:R-:W1:Y:S08]  /*6680*/  LDC R6, c[0x0][0x730] ;  /* 0x0001cc00ff067b82 */ /* 0x000e700000000800 */
[----:B------:R-:W1:Y:S01]  /*6690*/  LDC.64 R18, c[0x0][0x720] ;  /* 0x0001c800ff127b82 */ /* 0x000e620000000a00 */
        /* <DEDUP_REMOVED lines=13> */
.L_x_140:
[-CC-:B------:R-:W-:Y:S01]  /*6770*/  SHF.R.U64 R16, R12, R6.reuse, R13.reuse ;  /* 0x000000060c107219 */ /* 0x180fe2000000120d */
[----:B------:R-:W0:Y:S01]  /*6780*/  LDC.64 R26, c[0x0][0x740] ;  /* 0x0001d000ff1a7b82 */ /* 0x000e220000000a00 */
[----:B------:R-:W-:Y:S01]  /*6790*/  SHF.R.U32.HI R6, RZ, R6, R13 ;  /* 0x00000006ff067219 */ /* 0x000fe2000001160d */
[----:B------:R-:W-:Y:S01]  /*67a0*/  ULDC UR7, c[0x0][0x150] ;  /* 0x0000540000077ab9 */ /* 0x000fe20000000800 */
[----:B------:R-:W-:Y:S02]  /*67b0*/  IADD3 R11, P1, RZ, -R16, RZ ;  /* 0x80000010ff0b7210 */ /* 0x000fe40007f3e0ff */
[----:B------:R-:W-:-:S03]  /*67c0*/  I2FP.F32.U32 R12, R20 ;  /* 0x00000014000c7245 */ /* 0x000fc60000201000 */
[----:B------:R-:W1:Y:S01]  /*67d0*/  LDC R10, c[0x0][0x718] ;  /* 0x0001c600ff0a7b82 */ /* 0x000e620000000800 */
[----:B------:R-:W-:Y:S02]  /*67e0*/  IMAD.X R9, RZ, RZ, ~R6, P1 ;  /* 0x000000ffff097224 */ /* 0x000fe400008e0e06 */
[----:B------:R-:W-:Y:S01]  /*67f0*/  FMUL R12, R12, UR7 ;  /* 0x000000070c0c7c20 */ /* 0x000fe20008400000 */
[----:B------:R-:W-:Y:S01]  /*6800*/  ULDC UR7, c[0x0][0x154] ;  /* 0x0000550000077ab9 */ /* 0x000fe20000000800 */
[-C--:B------:R-:W-:Y:S02]  /*6810*/  IMAD R6, R9, R18.reuse, RZ ;  /* 0x0000001209067224 */ /* 0x080fe400078e02ff */
[C---:B------:R-:W-:Y:S01]  /*6820*/  IMAD.WIDE.U32 R8, R11.reuse, R18, R2 ;  /* 0x000000120b087225 */ /* 0x040fe200078e0002 */
[----:B------:R-:W2:Y:S01]  /*6830*/  LDC R24, c[0x0][0x708] ;  /* 0x0001c200ff187b82 */ /* 0x000ea20000000800 */
[----:B------:R-:W3:Y:S02]  /*6840*/  F2I.U32.TRUNC.NTZ R12, R12 ;  /* 0x0000000c000c7305 */ /* 0x000ee4000020f000 */
[----:B------:R-:W-:Y:S01]  /*6850*/  IMAD R11, R11, R19, R6 ;  /* 0x000000130b0b7224 */ /* 0x000fe200078e0206 */
[----:B------:R-:W-:-:S03]  /*6860*/  I2FP.F32.U32 R6, R21 ;  /* 0x0000001500067245 */ /* 0x000fc60000201000 */
[----:B------:R-:W-:Y:S01]  /*6870*/  IMAD.IADD R9, R9, 0x1, R11 ;  /* 0x0000000109097824 */ /* 0x000fe200078e020b */
[----:B------:R-:W4:Y:S01]  /*6880*/  LDC R15, c[0x0][0x758] ;  /* 0x0001d600ff0f7b82 */ /* 0x000f220000000800 */
[----:B0-----:R-:W-:-:S04]  /*6890*/  ISETP.NE.U32.AND P1, PT, R26, RZ, PT ;  /* 0x000000ff1a00720c */ /* 0x001fc80003f25070 */
[----:B------:R-:W-:-:S03]  /*68a0*/  ISETP.NE.AND.EX P1, PT, R27, RZ, PT, P1 ;  /* 0x000000ff1b00720c */ /* 0x000fc60003f25310 */
[----:B------:R-:W0:Y:S01]  /*68b0*/  LDC R13, c[0x0][0x144] ;  /* 0x00005100ff0d7b82 */ /* 0x000e220000000800 */
[-CC-:B-1----:R-:W-:Y:S01]  /*68c0*/  SHF.R.U64 R14, R8, R10.reuse, R9.reuse ;  /* 0x0000000a080e7219 */ /* 0x182fe20000001209 */
[----:B---3--:R-:W-:Y:S01]  /*68d0*/  IMAD.MOV R12, RZ, RZ, -R12 ;  /* 0x000000ffff0c7224 */ /* 0x008fe200078e0a0c */
[----:B------:R-:W-:Y:S01]  /*68e0*/  SHF.R.U32.HI R9, RZ, R10, R9 ;  /* 0x0000000aff097219 */ /* 0x000fe20000011609 */
[----:B------:R-:W-:-:S04]  /*68f0*/  FMUL R10, R6, UR7 ;  /* 0x00000007060a7c20 */ /* 0x000fc80008400000 */
[----:B------:R-:W1:Y:S01]  /*6900*/  LDC R22, c[0x0][0x148] ;  /* 0x00005200ff167b82 */ /* 0x000e620000000800 */
[----:B------:R3:W0:Y:S01]  /*6910*/  F2I.U32.TRUNC.NTZ R19, R10 ;  /* 0x0000000a00137305 */ /* 0x000622000020f000 */
[-CC-:B--2---:R-:W-:Y:S02]  /*6920*/  SHF.R.U64 R17, R14, R24.reuse, R9.reuse ;  /* 0x000000180e117219 */ /* 0x184fe40000001209 */
[----:B------:R-:W-:-:S04]  /*6930*/  SHF.R.U32.HI R6, RZ, R24, R9 ;  /* 0x00000018ff067219 */ /* 0x000fc80000011609 */
[----:B------:R-:W2:Y:S01]  /*6940*/  LDC R23, c[0x0][0x700] ;  /* 0x0001c000ff177b82 */ /* 0x000ea20000000800 */
[-CC-:B----4-:R-:W-:Y:S02]  /*6950*/  SHF.R.U64 R18, R17, R15.reuse, R6.reuse ;  /* 0x0000000f11127219 */ /* 0x190fe40000001206 */
[----:B------:R-:W-:-:S03]  /*6960*/  SHF.R.U32.HI R9, RZ, R15, R6 ;  /* 0x0000000fff097219 */ /* 0x000fc60000011606 */
[----:B------:R-:W-:Y:S02]  /*6970*/  IMAD.MOV.U32 R8, RZ, RZ, R18 ;  /* 0x000000ffff087224 */ /* 0x000fe400078e0012 */
[----:B------:R-:W4:Y:S01]  /*6980*/  LDC R25, c[0x0][0x748] ;  /* 0x0001d200ff197b82 */ /* 0x000f220000000800 */
[----:B0-----:R-:W-:-:S07]  /*6990*/  IMAD R20, R13, R12, R20 ;  /* 0x0000000c0d147224 */ /* 0x001fce00078e0214 */
[----:B------:R-:W0:Y:S08]  /*69a0*/  LDC R28, c[0x0][0x738] ;  /* 0x0001ce00ff1c7b82 */ /* 0x000e300000000800 */
[----:B------:R-:W0:Y:S01]  /*69b0*/  LDC R29, c[0x0][0x710] ;  /* 0x0001c400ff1d7b82 */ /* 0x000e220000000800 */
[----:B-123--:R-:W-:Y:S05]  /*69c0*/  @!P1 BRA `(.L_x_141) ;  /* 0x0000000000289947 */ /* 0x00efea0003800000 */
[----:B------:R-:W1:Y:S02]  /*69d0*/  LDC R13, c[0x0][0x74c] ;  /* 0x0001d300ff0d7b82 */ /* 0x000e640000000800 */
[----:B-1----:R-:W-:-:S05]  /*69e0*/  IADD3 R13, P1, R18, R13, RZ ;  /* 0x0000000d120d7210 */ /* 0x002fca0007f3e0ff */
        /* <DEDUP_REMOVED lines=8> */
.L_x_141:
[----:B------:R-:W-:Y:S01]  /*6a70*/  ISETP.NE.AND P1, PT, R0, 0x1, PT ;  /* 0x000000010000780c */ /* 0x000fe20003f25270 */
[----:B------:R-:W-:Y:S01]  /*6a80*/  VIADD R11, R23, 0xffffffff ;  /* 0xffffffff170b7836 */ /* 0x000fe20000000000 */
[----:B----4-:R-:W-:Y:S01]  /*6a90*/  SHF.R.U64 R8, R8, R25, R9 ;  /* 0x0000001908087219 */ /* 0x010fe20000001209 */
[----:B------:R-:W-:Y:S01]  /*6aa0*/  IMAD.MOV R19, RZ, RZ, -R19 ;  /* 0x000000ffff137224 */ /* 0x000fe200078e0a13 */
[----:B------:R-:W-:Y:S02]  /*6ab0*/  LOP3.LUT R6, R17, R144, RZ, 0xc0, !PT ;  /* 0x0000009011067212 */ /* 0x000fe400078ec0ff */
[----:B------:R-:W-:Y:S01]  /*6ac0*/  LOP3.LUT R11, R14, R11, RZ, 0xc0, !PT ;  /* 0x0000000b0e0b7212 */ /* 0x000fe200078ec0ff */
[----:B------:R-:W-:Y:S02]  /*6ad0*/  IMAD.MOV R9, RZ, RZ, -R8 ;  /* 0x000000ffff097224 */ /* 0x000fe400078e0a08 */
[----:B------:R-:W-:Y:S02]  /*6ae0*/  IMAD R149, R139, R8, R6 ;  /* 0x000000088b957224 */ /* 0x000fe400078e0206 */
[----:B0-----:R-:W-:-:S02]  /*6af0*/  IMAD R6, R9, R28, R18 ;  /* 0x0000001c09067224 */ /* 0x001fc400078e0212 */
[----:B------:R-:W-:Y:S02]  /*6b00*/  @P1 IMAD R20, R22, R19, R21 ;  /* 0x0000001316141224 */ /* 0x000fe400078e0215 */
[----:B------:R-:W-:Y:S02]  /*6b10*/  IMAD R6, R6, R23, R11 ;  /* 0x0000001706067224 */ /* 0x000fe400078e020b */
[----:B------:R-:W-:Y:S02]  /*6b20*/  IMAD R149, R149, R29, R20 ;  /* 0x0000001d95957224 */ /* 0x000fe400078e0214 */
[----:B------:R-:W-:-:S03]  /*6b30*/  IMAD.MOV.U32 R8, RZ, RZ, 0x1 ;  /* 0x00000001ff087424 */ /* 0x000fc600078e00ff */
[----:B------:R-:W-:Y:S02]  /*6b40*/  SEL R10, R6, R149, !P1 ;  /* 0x00000095060a7207 */ /* 0x000fe40004800000 */
[----:B------:R-:W-:Y:S01]  /*6b50*/  SEL R149, R149, R6, !P1 ;  /* 0x0000000695957207 */ /* 0x000fe20004800000 */
[----:B------:R-:W-:-:S07]  /*6b60*/  IMAD.MOV.U32 R6, RZ, RZ, R16 ;  /* 0x000000ffff067224 */ /* 0x000fce00078e0010 */
.L_x_139:
[----:B------:R-:W-:-:S13]  /*6b70*/  LOP3.LUT P1, RZ, R8, 0xff, RZ, 0xc0, !PT ;  /* 0x000000ff08ff7812 */ /* 0x000fda000782c0ff */
[----:B------:R-:W-:Y:S05]  /*6b80*/  @P1 BRA `(.L_x_142) ;  /* 0xffffffa800641947 */ /* 0x000fea000383ffff */
[----:B------:R-:W-:Y:S05]  /*6b90*/  EXIT ;  /* 0x000000000000794d */ /* 0x000fea0003800000 */
.L_x_8:
        /* <DEDUP_REMOVED lines=26> */
.L_x_144:
[----:B------:R-:W0:Y:S01]  /*6d40*/  LDC.64 R30, c[0x0][0x740] ;  /* 0x0001d000ff1e7b82 */ /* 0x000e220000000a00 */
[-CC-:B------:R-:W-:Y:S01]  /*6d50*/  SHF.R.U64 R21, R16, R20.reuse, R17.reuse ;  /* 0x0000001410157219 */ /* 0x180fe20000001211 */
[----:B------:R-:W-:Y:S01]  /*6d60*/  IMAD.MOV.U32 R29, RZ, RZ, 0x1 ;  /* 0x00000001ff1d7424 */ /* 0x000fe200078e00ff */
[----:B------:R-:W-:Y:S02]  /*6d70*/  SHF.R.U32.HI R7, RZ, R20, R17 ;  /* 0x00000014ff077219 */ /* 0x000fe40000011611 */
[----:B------:R-:W-:-:S03]  /*6d80*/  IADD3 R15, P0, RZ, -R21, RZ ;  /* 0x80000015ff0f7210 */ /* 0x000fc60007f1e0ff */
[----:B------:R-:W1:Y:S02]  /*6d90*/  LDC R16, c[0x0][0x718] ;  /* 0x0001c600ff107b82 */ /* 0x000e640000000800 */
[----:B------:R-:W-:Y:S02]  /*6da0*/  IMAD.X R7, RZ, RZ, ~R7, P0 ;  /* 0x000000ffff077224 */ /* 0x000fe400000e0e07 */
[----:B------:R-:W-:-:S04]  /*6db0*/  IMAD.WIDE.U32 R10, R15, R24, R2 ;  /* 0x000000180f0a7225 */ /* 0x000fc800078e0002 */
[----:B------:R-:W2:Y:S01]  /*6dc0*/  LDC R26, c[0x0][0x708] ;  /* 0x0001c200ff1a7b82 */ /* 0x000ea20000000800 */
[----:B------:R-:W-:-:S04]  /*6dd0*/  IMAD R14, R7, R24, RZ ;  /* 0x00000018070e7224 */ /* 0x000fc800078e02ff */
[----:B------:R-:W-:-:S03]  /*6de0*/  IMAD R7, R15, R25, R14 ;  /* 0x000000190f077224 */ /* 0x000fc600078e020e */
[----:B------:R-:W3:Y:S01]  /*6df0*/  LDC R28, c[0x0][0x758] ;  /* 0x0001d600ff1c7b82 */ /* 0x000ee20000000800 */
[----:B------:R-:W-:Y:S01]  /*6e00*/  IMAD.IADD R7, R11, 0x1, R7 ;  /* 0x000000010b077824 */ /* 0x000fe200078e0207 */
[----:B0-----:R-:W-:Y:S01]  /*6e10*/  ISETP.NE.U32.AND P0, PT, R30, RZ, PT ;  /* 0x000000ff1e00720c */ /* 0x001fe20003f05070 */
[----:B------:R-:W-:-:S03]  /*6e20*/  IMAD.MOV.U32 R11, RZ, RZ, -0x1 ;  /* 0xffffffffff0b7424 */ /* 0x000fc600078e00ff */
[----:B------:R-:W-:Y:S02]  /*6e30*/  ISETP.NE.AND.EX P0, PT, R31, RZ, PT, P0 ;  /* 0x000000ff1f00720c */ /* 0x000fe40003f05300 */
[----:B------:R-:W0:Y:S01]  /*6e40*/  LDC R23, c[0x0][0x700] ;  /* 0x0001c000ff177b82 */ /* 0x000e220000000800 */
[-CC-:B-1----:R-:W-:Y:S02]  /*6e50*/  SHF.R.U64 R18, R10, R16.reuse, R7.reuse ;  /* 0x000000100a127219 */ /* 0x182fe40000001207 */
[----:B------:R-:W-:-:S05]  /*6e60*/  SHF.R.U32.HI R7, RZ, R16, R7 ;  /* 0x00000010ff077219 */ /* 0x000fca0000011607 */
[----:B------:R-:W1:Y:S01]  /*6e70*/  LDC R25, c[0x0][0x748] ;  /* 0x0001d200ff197b82 */ /* 0x000e620000000800 */
[-CC-:B--2---:R-:W-:Y:S02]  /*6e80*/  SHF.R.U64 R20, R18, R26.reuse, R7.reuse ;  /* 0x0000001a12147219 */ /* 0x184fe40000001207 */
[----:B------:R-:W-:-:S05]  /*6e90*/  SHF.R.U32.HI R7, RZ, R26, R7 ;  /* 0x0000001aff077219 */ /* 0x000fca0000011607 */
[----:B------:R-:W2:Y:S01]  /*6ea0*/  LDC R27, c[0x0][0x738] ;  /* 0x0001ce00ff1b7b82 */ /* 0x000ea20000000800 */
[-C--:B---3--:R-:W-:Y:S02]  /*6eb0*/  SHF.L.U32 R10, R11, R28.reuse, RZ ;  /* 0x0000001c0b0a7219 */ /* 0x088fe400000006ff */
[--C-:B------:R-:W-:Y:S02]  /*6ec0*/  SHF.R.U64 R24, R20, R28, R7.reuse ;  /* 0x0000001c14187219 */ /* 0x100fe40000001207 */
[----:B------:R-:W-:Y:S02]  /*6ed0*/  LOP3.LUT R33, RZ, R10, RZ, 0x33, !PT ;  /* 0x0000000aff217212 */ /* 0x000fe400078e33ff */
[----:B------:R-:W-:Y:S01]  /*6ee0*/  SHF.R.U32.HI R11, RZ, R28, R7 ;  /* 0x0000001cff0b7219 */ /* 0x000fe20000011607 */
[----:B------:R-:W3:Y:S01]  /*6ef0*/  LDC R32, c[0x0][0x710] ;  /* 0x0001c400ff207b82 */ /* 0x000ee20000000800 */
[----:B------:R-:W-:Y:S01]  /*6f00*/  IMAD.MOV.U32 R10, RZ, RZ, R24 ;  /* 0x000000ffff0a7224 */ /* 0x000fe200078e0018 */
[----:B------:R-:W-:Y:S06]  /*6f10*/  @!P0 BRA `(.L_x_145) ;  /* 0x0000000000288947 */ /* 0x000fec0003800000 */
        /* <DEDUP_REMOVED lines=10> */
.L_x_145:
[----:B------:R-:W-:Y:S01]  /*6fc0*/  ISETP.NE.AND P0, PT, R0, 0x1, PT ;  /* 0x000000010000780c */ /* 0x000fe20003f05270 */
[----:B0-----:R-:W-:Y:S01]  /*6fd0*/  VIADD R15, R23, 0xffffffff ;  /* 0xffffffff170f7836 */ /* 0x001fe20000000000 */
[----:B-1----:R-:W-:Y:S02]  /*6fe0*/  SHF.R.U64 R10, R10, R25, R11 ;  /* 0x000000190a0a7219 */ /* 0x002fe4000000120b */
[----:B------:R-:W-:Y:S02]  /*6ff0*/  SHF.L.U32 R9, R29, R28, RZ ;  /* 0x0000001c1d097219 */ /* 0x000fe400000006ff */
[----:B------:R-:W-:Y:S01]  /*7000*/  LOP3.LUT R7, R20, R33, RZ, 0xc0, !PT ;  /* 0x0000002114077212 */ /* 0x000fe200078ec0ff */
[----:B------:R-:W-:Y:S01]  /*7010*/  IMAD.MOV R11, RZ, RZ, -R10 ;  /* 0x000000ffff0b7224 */ /* 0x000fe200078e0a0a */
[----:B------:R-:W-:-:S03]  /*7020*/  LOP3.LUT R18, R18, R15, RZ, 0xc0, !PT ;  /* 0x0000000f12127212 */ /* 0x000fc600078ec0ff */
[----:B------:R-:W-:Y:S02]  /*7030*/  IMAD R9, R9, R10, R7 ;  /* 0x0000000a09097224 */ /* 0x000fe400078e0207 */
[----:B------:R-:W-:Y:S02]  /*7040*/  @P0 IMAD R12, R13, R22, R8 ;  /* 0x000000160d0c0224 */ /* 0x000fe400078e0208 */
[----:B--2---:R-:W-:Y:S02]  /*7050*/  IMAD R7, R11, R27, R24 ;  /* 0x0000001b0b077224 */ /* 0x004fe400078e0218 */
[----:B---3--:R-:W-:Y:S02]  /*7060*/  IMAD R12, R9, R32, R12 ;  /* 0x00000020090c7224 */ /* 0x008fe400078e020c */
[----:B------:R-:W-:Y:S02]  /*7070*/  IMAD R9, R7, R23, R18 ;  /* 0x0000001707097224 */ /* 0x000fe400078e0212 */
[----:B------:R-:W-:-:S03]  /*7080*/  IMAD.MOV.U32 R10, RZ, RZ, 0x1 ;  /* 0x00000001ff0a7424 */ /* 0x000fc600078e00ff */
[----:B------:R-:W-:Y:S02]  /*7090*/  SEL R7, R9, R12, !P0 ;  /* 0x0000000c09077207 */ /* 0x000fe40004000000 */
[----:B------:R-:W-:-:S07]  /*70a0*/  SEL R20, R12, R9, !P0 ;  /* 0x000000090c147207 */ /* 0x000fce0004000000 */
.L_x_143:
[----:B------:R-:W-:-:S08]  /*70b0*/  NOP ;  /* 0x0000000000007918 */ /* 0x000fd00000000000 */
[----:B------:R-:W0:-:S00]  /*70c0*/  USETMAXREG.DEALLOC.CTAPOOL 0x28 ;  /* 0x00000028000079c8 */ /* 0x000e0000080e0500 */
[----:B0-----:R-:W-:-:S13]  /*70d0*/  ISETP.NE.AND P0, PT, R6, RZ, PT ;  /* 0x000000ff0600720c */ /* 0x001fda0003f05270 */
[----:B------:R-:W-:Y:S05]  /*70e0*/  @P0 EXIT ;  /* 0x000000000000094d */ /* 0x000fea0003800000 */
[----:B------:R-:W-:Y:S01]  /*70f0*/  LOP3.LUT P0, RZ, R10, 0xff, RZ, 0xc0, !PT ;  /* 0x000000ff0aff7812 */ /* 0x000fe2000780c0ff */
[----:B------:R-:W-:Y:S02]  /*7100*/  IMAD.MOV.U32 R10, RZ, RZ, 0x1 ;  /* 0x00000001ff0a7424 */ /* 0x000fe400078e00ff */
[----:B------:R-:W-:-:S10]  /*7110*/  IMAD.MOV.U32 R11, RZ, RZ, RZ ;  /* 0x000000ffff0b7224 */ /* 0x000fd400078e00ff */
[----:B------:R-:W-:Y:S05]  /*7120*/  @!P0 BRA `(.L_x_146) ;  /* 0x0000000c00708947 */ /* 0x000fea0003800000 */
[----:B------:R-:W0:Y:S01]  /*7130*/  LDC R6, c[0x0][0x28c] ;  /* 0x0000a300ff067b82 */ /* 0x000e220000000800 */
[----:B------:R-:W1:Y:S01]  /*7140*/  S2R R18, SR_CgaCtaId ;  /* 0x0000000000127919 */ /* 0x000e620000008800 */
[----:B------:R-:W-:Y:S01]  /*7150*/  ULDC UR6, c[0x0][0x758] ;  /* 0x0001d60000067ab9 */ /* 0x000fe20000000800 */
[----:B------:R-:W-:Y:S01]  /*7160*/  UMOV UR7, 0xffffffff ;  /* 0xffffffff00077882 */ /* 0x000fe20000000000 */
[----:B------:R-:W-:Y:S01]  /*7170*/  BSSY B0, `(.L_x_146) ;  /* 0x00000d7000007945 */ /* 0x000fe20003800000 */
[----:B------:R-:W-:Y:S01]  /*7180*/  USHF.L.U32 UR7, UR7, UR6, URZ ;  /* 0x0000000607077299 */ /* 0x000fe2000800063f */
[----:B------:R-:W-:Y:S01]  /*7190*/  IMAD.MOV.U32 R13, RZ, RZ, 0x1 ;  /* 0x00000001ff0d7424 */ /* 0x000fe200078e00ff */
[----:B------:R-:W-:Y:S01]  /*71a0*/  LOP3.LUT R12, R4, 0x2, RZ, 0xfc, !PT ;  /* 0x00000002040c7812 */ /* 0x000fe200078efcff */
[----:B------:R-:W-:Y:S01]  /*71b0*/  IMAD.MOV.U32 R10, RZ, RZ, 0x1 ;  /* 0x00000001ff0a7424 */ /* 0x000fe200078e00ff */
[----:B------:R-:W-:Y:S01]  /*71c0*/  ULDC UR5, c[0x0][0x700] ;  /* 0x0001c00000057ab9 */ /* 0x000fe20000000800 */
[----:B------:R-:W-:Y:S01]  /*71d0*/  IMAD.MOV.U32 R11, RZ, RZ, RZ ;  /* 0x000000ffff0b7224 */ /* 0x000fe200078e00ff */
[----:B------:R-:W-:Y:S01]  /*71e0*/  UMOV UR8, 0x1 ;  /* 0x0000000100087882 */ /* 0x000fe20000000000 */
[----:B------:R-:W-:-:S02]  /*71f0*/  UIADD3 UR5, UR5, -0x1, URZ ;  /* 0xffffffff05057890 */ /* 0x000fc4000fffe03f */
[----:B------:R-:W-:Y:S02]  /*7200*/  USHF.L.U32 UR6, UR8, UR6, URZ ;  /* 0x0000000608067299 */ /* 0x000fe4000800063f */
[----:B------:R-:W-:Y:S01]  /*7210*/  ULOP3.LUT UR7, URZ, UR7, URZ, 0x33, !UPT ;  /* 0x000000073f077292 */ /* 0x000fe2000f8e333f */
[----:B------:R-:W-:Y:S01]  /*7220*/  ULDC.64 UR34, c[0x0][0x198] ;  /* 0x0000660000227ab9 */ /* 0x000fe20000000a00 */
[----:B0-----:R-:W-:-:S05]  /*7230*/  VIADD R6, R6, 0x7f ;  /* 0x0000007f06067836 */ /* 0x001fca0000000000 */
[----:B------:R-:W-:-:S04]  /*7240*/  SHF.R.S32.HI R9, RZ, 0x1f, R6 ;  /* 0x0000001fff097819 */ /* 0x000fc80000011406 */
[----:B------:R-:W-:Y:S01]  /*7250*/  LEA.HI R9, R9, R6, RZ, 0x7 ;  /* 0x0000000609097211 */ /* 0x000fe200078f38ff */
[C---:B-1----:R-:W-:Y:S02]  /*7260*/  IMAD.SHL.U32 R14, R18.reuse, 0x80, RZ ;  /* 0x00000080120e7824 */ /* 0x042fe400078e00ff */
[C---:B------:R-:W-:Y:S01]  /*7270*/  IMAD.SHL.U32 R15, R18.reuse, 0x2000, RZ ;  /* 0x00002000120f7824 */ /* 0x040fe200078e00ff */
[----:B------:R-:W-:Y:S01]  /*7280*/  SHF.R.S32.HI R16, RZ, 0x7, R9 ;  /* 0x00000007ff107819 */ /* 0x000fe20000011409 */
[----:B------:R-:W-:Y:S01]  /*7290*/  IMAD.SHL.U32 R17, R18, 0x2, RZ ;  /* 0x0000000212117824 */ /* 0x000fe200078e00ff */
[----:B------:R-:W-:Y:S01]  /*72a0*/  LOP3.LUT R14, R14, 0x80, RZ, 0xc0, !PT ;  /* 0x000000800e0e7812 */ /* 0x000fe200078ec0ff */
[----:B------:R-:W-:Y:S01]  /*72b0*/  IMAD.SHL.U32 R18, R18, 0x800, RZ ;  /* 0x0000080012127824 */ /* 0x000fe200078e00ff */
[----:B------:R-:W-:Y:S01]  /*72c0*/  LOP3.LUT R15, R15, 0x2000, RZ, 0xc0, !PT ;  /* 0x000020000f0f7812 */ /* 0x000fe200078ec0ff */
[----:B------:R-:W-:Y:S01]  /*72d0*/  VIADD R19, R16, 0x1 ;  /* 0x0000000110137836 */ /* 0x000fe20000000000 */
[----:B------:R-:W-:-:S02]  /*72e0*/  LOP3.LUT R17, R17, 0x2, RZ, 0xc0, !PT ;  /* 0x0000000211117812 */ /* 0x000fc400078ec0ff */
[----:B------:R-:W-:-:S07]  /*72f0*/  LOP3.LUT R18, R18, 0x800, RZ, 0xc0, !PT ;  /* 0x0000080012127812 */ /* 0x000fce00078ec0ff */
.L_x_157:
[----:B------:R-:W-:-:S03]  /*7300*/  UMOV UR8, 0xffffffff ;  /* 0xffffffff00087882 */ /* 0x000fc60000000000 */
[----:B------:R-:W-:Y:S05]  /*7310*/  BRA.DIV UR8, `(.L_x_147) ;  /* 0x00000012085c7947 */ /* 0x000fea000b800000 */
[----:B------:R-:W-:-:S13]  /*7320*/  ELECT P0, URZ, PT ;  /* 0x00000000003f782f */ /* 0x000fda0003800000 */
.L_x_172:
[----:B------:R-:W0:Y:S01]  /*7330*/  LDC R6, c[0x0][0x28c] ;  /* 0x0000a300ff067b82 */ /* 0x000e220000000800 */
[----:B------:R-:W-:Y:S01]  /*7340*/  BSSY B1, `(.L_x_148) ;  /* 0x0000047000017945 */ /* 0x000fe20003800000 */
[----:B0-----:R-:W-:-:S13]  /*7350*/  ISETP.LT.OR P0, PT, R6, 0x1, !P0 ;  /* 0x000000010600780c */ /* 0x001fda0004701670 */
[----:B------:R-:W-:Y:S05]  /*7360*/  @P0 BRA `(.L_x_149) ;  /* 0x0000000400100947 */ /* 0x000fea0003800000 */
[C---:B------:R-:W-:Y:S01]  /*7370*/  IMAD R26, R20.reuse, 0x4, R17 ;  /* 0x00000004141a7824 */ /* 0x040fe200078e0211 */
[----:B------:R-:W-:Y:S01]  /*7380*/  CS2R R28, SRZ ;  /* 0x00000000001c7805 */ /* 0x000fe2000001ff00 */
[----:B------:R-:W-:Y:S02]  /*7390*/  IMAD.SHL.U32 R7, R7, 0x40, RZ ;  /* 0x0000004007077824 */ /* 0x000fe400078e00ff */
[----:B------:R-:W-:Y:S02]  /*73a0*/  IMAD R20, R20, 0x100, R14 ;  /* 0x0000010014147824 */ /* 0x000fe400078e020e */
[----:B------:R-:W-:Y:S02]  /*73b0*/  IMAD.MOV.U32 R27, RZ, RZ, RZ ;  /* 0x000000ffff1b7224 */ /* 0x000fe400078e00ff */
[----:B------:R-:W-:Y:S02]  /*73c0*/  IMAD.MOV.U32 R6, RZ, RZ, R19 ;  /* 0x000000ffff067224 */ /* 0x000fe400078e0013 */
[----:B------:R-:W-:-:S02]  /*73d0*/  IMAD.MOV.U32 R8, RZ, RZ, R10 ;  /* 0x000000ffff087224 */ /* 0x000fc400078e000a */
[----:B------:R-:W-:-:S07]  /*73e0*/  IMAD.MOV.U32 R9, RZ, RZ, R11 ;  /* 0x000000ffff097224 */ /* 0x000fce00078e000b */
.L_x_152:
[----:B------:R-:W0:Y:S01]  /*73f0*/  S2R R23, SR_CgaCtaId ;  /* 0x0000000000177919 */ /* 0x000e220000008800 */
[----:B------:R-:W-:Y:S02]  /*7400*/  MOV R22, 0x400 ;  /* 0x0000040000167802 */ /* 0x000fe40000000f00 */
[----:B------:R-:W-:Y:S02]  /*7410*/  ISETP.NE.AND P1, PT, R5, RZ, PT ;  /* 0x000000ff0500720c */ /* 0x000fe40003f25270 */
[----:B0-----:R-:W-:Y:S02]  /*7420*/  LEA R24, R23, R22, 0x18 ;  /* 0x0000001617187211 */ /* 0x001fe400078ec0ff */
[----:B------:R-:W-:-:S09]  /*7430*/  SHF.L.U32 R22, R8, 0x1f, RZ ;  /* 0x0000001f08167819 */ /* 0x000fd200000006ff */
[----:B------:R-:W0:Y:S01]  /*7440*/  @!P1 LDC R23, c[0x0][0x640] ;  /* 0x00019000ff179b82 */ /* 0x000e220000000800 */
[----:B------:R-:W-:-:S04]  /*7450*/  IMAD R25, R9, 0x8, R24 ;  /* 0x0000000809197824 */ /* 0x000fc800078e0218 */
[----:B------:R-:W1:Y:S02]  /*7460*/  SYNCS.PHASECHK.TRANS64.TRYWAIT P0, [R25+URZ+0x40], R22 ;  /* 0x00004016190075a7 */ /* 0x000e64000800017f */
[----:B-1----:R-:W-:Y:S05]  /*7470*/  @!P0 BRA `(.L_x_150) ;  /* 0x0000001000248947 */ /* 0x002fea0003800000 */
.L_x_173:
[----:B-1----:R-:W-:Y:S01]  /*7480*/  PRMT R22, R12, 0x9910, RZ ;  /* 0x000099100c167816 */ /* 0x002fe200000000ff */
[----:B0-----:R0:W-:Y:S03]  /*7490*/  @!P1 SYNCS.ARRIVE.TRANS64 RZ, [R25+URZ], R23 ;  /* 0x0000001719ff99a7 */ /* 0x0011e6000800003f */
[----:B------:R-:W-:-:S13]  /*74a0*/  ISETP.NE.AND P0, PT, R22, 0x2, PT ;  /* 0x000000021600780c */ /* 0x000fda0003f05270 */
[----:B0-----:R-:W-:Y:S05]  /*74b0*/  @P0 BRA `(.L_x_151) ;  /* 0x0000000000040947 */ /* 0x001fea0003800000 */
[----:B------:R-:W-:Y:S01]  /*74c0*/  BPT.TRAP 0x1 ;  /* 0x000000040000795c */ /* 0x000fe20000300000 */
.L_x_151:
[C---:B------:R-:W-:Y:S01]  /*74d0*/  IMAD R22, R9.reuse, 0x4000, R15 ;  /* 0x0000400009167824 */ /* 0x040fe200078e020f */
[----:B------:R-:W-:Y:S01]  /*74e0*/  R2UR UR9, R24 ;  /* 0x00000000180972ca */ /* 0x000fe200000e0000 */
[----:B------:R-:W-:Y:S01]  /*74f0*/  IMAD R24, R9, 0x2000, R24 ;  /* 0x0000200009187824 */ /* 0x000fe200078e0218 */
[----:B------:R-:W-:Y:S01]  /*7500*/  R2UR UR25, R25 ;  /* 0x00000000191972ca */ /* 0x000fe200000e0000 */
[----:B------:R-:W-:Y:S01]  /*7510*/  VIADD R6, R6, 0xffffffff ;  /* 0xffffffff06067836 */ /* 0x000fe20000000000 */
[----:B------:R-:W-:Y:S01]  /*7520*/  R2UR UR24, R22 ;  /* 0x00000000161872ca */ /* 0x000fe200000e0000 */
[----:B------:R-:W-:Y:S01]  /*7530*/  IMAD R22, R9, 0x1000, R18 ;  /* 0x0000100009167824 */ /* 0x000fe200078e0212 */
[----:B------:R-:W-:Y:S01]  /*7540*/  R2UR UR16, R24 ;  /* 0x00000000181072ca */ /* 0x000fe200000e0000 */
[----:B------:R-:W-:Y:S01]  /*7550*/  UIADD3 UR14, UP0, UR34, 0xf0, URZ ;  /* 0x000000f0220e7890 */ /* 0x000fe2000ff1e03f */
[----:B------:R-:W-:Y:S01]  /*7560*/  R2UR UR28, R21 ;  /* 0x00000000151c72ca */ /* 0x000fe200000e0000 */
[----:B------:R-:W-:Y:S01]  /*7570*/  UIADD3 UR22, UP1, UR34, 0x1f0, URZ ;  /* 0x000001f022167890 */ /* 0x000fe2000ff3e03f */
[----:B------:R-:W-:Y:S01]  /*7580*/  R2UR UR8, R22 ;  /* 0x00000000160872ca */ /* 0x000fe200000e0000 */
[----:B------:R-:W-:Y:S01]  /*7590*/  UIADD3 UR36, UP2, UR34, 0x2f0, URZ ;  /* 0x000002f022247890 */ /* 0x000fe2000ff5e03f */
[----:B------:R-:W-:Y:S01]  /*75a0*/  R2UR UR26, R29 ;  /* 0x000000001d1a72ca */ /* 0x000fe200000e0000 */
[----:B------:R-:W-:Y:S01]  /*75b0*/  UIADD3.X UR15, URZ, UR35, URZ, UP0, !UPT ;  /* 0x000000233f0f7290 */ /* 0x000fe200087fe43f */
[----:B------:R-:W-:Y:S01]  /*75c0*/  R2UR UR27, R20 ;  /* 0x00000000141b72ca */ /* 0x000fe200000e0000 */
[----:B------:R-:W-:Y:S01]  /*75d0*/  UIADD3.X UR23, URZ, UR35, URZ, UP1, !UPT ;  /* 0x000000233f177290 */ /* 0x000fe20008ffe43f */
[----:B------:R-:W-:Y:S01]  /*75e0*/  R2UR UR11, R26 ;  /* 0x000000001a0b72ca */ /* 0x000fe200000e0000 */
[----:B------:R-:W-:Y:S01]  /*75f0*/  UIADD3 UR24, UR9, 0x180, UR24 ;  /* 0x0000018009187890 */ /* 0x000fe2000fffe018 */
[----:B------:R-:W-:Y:S01]  /*7600*/  R2UR UR12, R28 ;  /* 0x000000001c0c72ca */ /* 0x000fe200000e0000 */
[----:B------:R-:W-:Y:S01]  /*7610*/  VIADD R9, R9, 0x1 ;  /* 0x0000000109097836 */ /* 0x000fe20000000000 */
[----:B------:R-:W-:Y:S01]  /*7620*/  R2UR UR18, R27 ;  /* 0x000000001b1272ca */ /* 0x000fe200000e0000 */
[----:B------:R-:W-:Y:S01]  /*7630*/  UIADD3.X UR37, URZ, UR35, URZ, UP2, !UPT ;  /* 0x000000233f257290 */ /* 0x000fe200097fe43f */
[----:B------:R-:W-:Y:S01]  /*7640*/  R2UR UR19, R7 ;  /* 0x00000000071372ca */ /* 0x000fe200000e0000 */
[----:B------:R-:W-:Y:S01]  /*7650*/  UIADD3 UR8, UR9, 0x30180, UR8 ;  /* 0x0003018009087890 */ /* 0x000fe2000fffe008 */
[----:B------:R-:W-:Y:S01]  /*7660*/  ISETP.GT.AND P1, PT, R6, 0x1, PT ;  /* 0x000000010600780c */ /* 0x000fe20003f24270 */
[----:B------:R-:W-:Y:S01]  /*7670*/  UIADD3 UR16, UR16, 0x20180, URZ ;  /* 0x0002018010107890 */ /* 0x000fe2000fffe03f */
[C---:B------:R-:W-:Y:S01]  /*7680*/  ISETP.NE.AND P0, PT, R9.reuse, 0x8, PT ;  /* 0x000000080900780c */ /* 0x040fe20003f05270 */
[----:B------:R-:W-:Y:S01]  /*7690*/  UMOV UR21, 0x30000 ;  /* 0x0003000000157882 */ /* 0x000fe20000000000 */
[----:B------:R-:W-:Y:S01]  /*76a0*/  UMOV UR30, 0x0 ;  /* 0x00000000001e7882 */ /* 0x000fe20000000000 */
[----:B------:R-:W-:Y:S01]  /*76b0*/  UMOV UR31, 0x10000000 ;  /* 0x10000000001f7882 */ /* 0x000fe20000000000 */
[----:B------:R-:W-:Y:S01]  /*76c0*/  UMOV UR10, URZ ;  /* 0x0000003f000a7c82 */ /* 0x000fe20008000000 */
[----:B------:R-:W-:Y:S01]  /*76d0*/  UMOV UR9, UR25 ;  /* 0x0000001900097c82 */ /* 0x000fe20008000000 */
[----:B------:R-:W-:Y:S01]  /*76e0*/  UMOV UR13, UR28 ;  /* 0x0000001c000d7c82 */ /* 0x000fe20008000000 */
[----:B------:R0:W-:Y:S01]  /*76f0*/  UTMALDG.3D.MULTICAST [UR24], [UR14], UR21, desc[UR30] ;  /* 0x00001e180e0073b4 */ /* 0x0001e20008011815 */
[----:B------:R-:W-:Y:S01]  /*7700*/  UMOV UR17, UR25 ;  /* 0x0000001900117c82 */ /* 0x000fe20008000000 */
[----:B------:R-:W-:Y:S01]  /*7710*/  UMOV UR20, UR28 ;  /* 0x0000001c00147c82 */ /* 0x000fe20008000000 */
[----:B------:R-:W-:Y:S01]  /*7720*/  SEL R23, RZ, 0x1, P0 ;  /* 0x00000001ff177807 */ /* 0x000fe20000000000 */
[----:B------:R-:W-:Y:S01]  /*7730*/  VIADD R28, R28, 0x1 ;  /* 0x000000011c1c7836 */ /* 0x000fe20000000000 */
[----:B------:R-:W-:Y:S01]  /*7740*/  SEL R9, R9, RZ, P0 ;  /* 0x000000ff09097207 */ /* 0x000fe20000000000 */
[----:B------:R-:W-:Y:S01]  /*7750*/  VIADD R29, R29, 0x40 ;  /* 0x000000401d1d7836 */ /* 0x000fe20000000000 */
[----:B------:R-:W-:Y:S01]  /*7760*/  LOP3.LUT R8, R8, R23, RZ, 0x3c, !PT ;  /* 0x0000001708087212 */ /* 0x000fe200078e3cff */
[----:B------:R0:W-:Y:S01]  /*7770*/  UTMALDG.4D.MULTICAST [UR8], [UR22], UR21, desc[UR30] ;  /* 0x00001e08160073b4 */ /* 0x0001e20008019815 */
[----:B------:R-:W-:Y:S01]  /*7780*/  VIADD R27, R27, 0x80 ;  /* 0x000000801b1b7836 */ /* 0x000fe20000000000 */
[----:B------:R0:W-:Y:S02]  /*7790*/  UTMALDG.3D [UR16], [UR36], desc[UR30] ;  /* 0x00001e10240075b4 */ /* 0x0001e40008011000 */
[----:B0-----:R-:W-:Y:S05]  /*77a0*/  @P1 BRA `(.L_x_152) ;  /* 0xfffffffc00101947 */ /* 0x001fea000383ffff */
.L_x_149:
[----:B------:R-:W-:Y:S05]  /*77b0*/  BSYNC B1 ;  /* 0x0000000000017941 */ /* 0x000fea0003800000 */
.L_x_148:
[----:B------:R-:W-:Y:S01]  /*77c0*/  LOP3.LUT P1, RZ, R13, 0xff, RZ, 0xc0, !PT ;  /* 0x000000ff0dff7812 */ /* 0x000fe2000782c0ff */
[----:B------:R-:W-:Y:S01]  /*77d0*/  IMAD.IADD R11, R16, 0x1, R11 ;  /* 0x00000001100b7824 */ /* 0x000fe200078e020b */
[----:B------:R-:W-:Y:S01]  /*77e0*/  IADD3 R2, P2, R2, UR32, RZ ;  /* 0x0000002002027c10 */ /* 0x000fe2000ff5e0ff */
[----:B------:R-:W-:Y:S01]  /*77f0*/  ULDC.64 UR8, c[0x0][0x750] ;  /* 0x0001d40000087ab9 */ /* 0x000fe20000000a00 */
[----:B------:R-:W-:Y:S01]  /*7800*/  BSSY B1, `(.L_x_153) ;  /* 0x000006b000017945 */ /* 0x000fe20003800000 */
[----:B------:R-:W-:Y:S01]  /*7810*/  IMAD.MOV.U32 R20, RZ, RZ, -0x1 ;  /* 0xffffffffff147424 */ /* 0x000fe200078e00ff */
[----:B------:R-:W-:Y:S01]  /*7820*/  ISETP.GT.U32.AND P0, PT, R11, 0x7, PT ;  /* 0x000000070b00780c */ /* 0x000fe20003f04070 */
[----:B------:R-:W-:Y:S01]  /*7830*/  IMAD.MOV.U32 R21, RZ, RZ, -0x1 ;  /* 0xffffffffff157424 */ /* 0x000fe200078e00ff */
[----:B------:R-:W-:Y:S02]  /*7840*/  SHF.R.U32.HI R6, RZ, 0x3, R11 ;  /* 0x00000003ff067819 */ /* 0x000fe4000001160b */
[----:B------:R-:W-:-:S02]  /*7850*/  ISETP.LT.U32.AND P0, PT, R16, 0x8, P0 ;  /* 0x000000081000780c */ /* 0x000fc40000701070 */
[----:B------:R-:W-:Y:S01]  /*7860*/  IADD3.X R3, R3, UR4, RZ, P2, !PT ;  /* 0x0000000403037c10 */ /* 0x000fe200097fe4ff */
[----:B------:R-:W0:Y:S01]  /*7870*/  @P1 S2R R8, SR_CgaCtaId ;  /* 0x0000000000081919 */ /* 0x000e220000008800 */
[----:B------:R-:W-:Y:S02]  /*7880*/  @P1 MOV R7, 0x400 ;  /* 0x0000040000071802 */ /* 0x000fe40000000f00 */
[----:B------:R-:W-:Y:S02]  /*7890*/  ISETP.GE.U32.AND P2, PT, R2, UR8, PT ;  /* 0x0000000802007c0c */ /* 0x000fe4000bf46070 */
[----:B------:R-:W-:Y:S02]  /*78a0*/  LOP3.LUT R6, R6, 0x1, RZ, 0xc0, !PT ;  /* 0x0000000106067812 */ /* 0x000fe400078ec0ff */
[----:B------:R-:W-:Y:S02]  /*78b0*/  LOP3.LUT R11, R11, 0x7, RZ, 0xc0, !PT ;  /* 0x000000070b0b7812 */ /* 0x000fe400078ec0ff */
[----:B------:R-:W-:-:S02]  /*78c0*/  PRMT R13, RZ, 0x7610, R13 ;  /* 0x00007610ff0d7816 */ /* 0x000fc4000000000d */
[----:B0-----:R-:W-:-:S04]  /*78d0*/  @P1 LEA R7, R8, R7, 0x18 ;  /* 0x0000000708071211 */ /* 0x001fc800078ec0ff */
[----:B------:R0:W-:Y:S01]  /*78e0*/  @P1 SYNCS.ARRIVE.TRANS64.A1T0 RZ, [R7+URZ+0x98], RZ ;  /* 0x000098ff07ff19a7 */ /* 0x0001e2000810003f */
[----:B------:R-:W-:-:S04]  /*78f0*/  ISETP.NE.U32.AND P1, PT, R6, 0x1, PT ;  /* 0x000000010600780c */ /* 0x000fc80003f25070 */
[----:B------:R-:W-:Y:S02]  /*7900*/  ISETP.GT.U32.AND P1, PT, R16, 0x7, !P1 ;  /* 0x000000071000780c */ /* 0x000fe40004f24070 */
[----:B0-----:R-:W-:Y:S02]  /*7910*/  SEL R7, RZ, 0x1, !P0 ;  /* 0x00000001ff077807 */ /* 0x001fe40004000000 */
[----:B------:R-:W-:Y:S02]  /*7920*/  ISETP.GE.U32.AND.EX P0, PT, R3, UR9, PT, P2 ;  /* 0x0000000903007c0c */ /* 0x000fe4000bf06120 */
[----:B------:R-:W-:-:S04]  /*7930*/  SEL R6, RZ, 0x1, !P1 ;  /* 0x00000001ff067807 */ /* 0x000fc80004800000 */
[----:B------:R-:W-:Y:S01]  /*7940*/  LOP3.LUT R10, R6, R10, R7, 0x96, !PT ;  /* 0x0000000a060a7212 */ /* 0x000fe200078e9607 */
[----:B------:R-:W-:Y:S01]  /*7950*/  IMAD.MOV.U32 R7, RZ, RZ, -0x1 ;  /* 0xffffffffff077424 */ /* 0x000fe200078e00ff */
[----:B------:R-:W-:-:S05]  /*7960*/  PRMT R6, RZ, 0x7610, R6 ;  /* 0x00007610ff067816 */ /* 0x000fca0000000006 */
[----:B------:R-:W-:Y:S05]  /*7970*/  @P0 BRA `(.L_x_154) ;  /* 0x00000004004c0947 */ /* 0x000fea0003800000 */
[----:B------:R-:W0:Y:S01]  /*7980*/  S2R R20, SR_CTAID.X ;  /* 0x0000000000147919 */ /* 0x000e220000002500 */
[----:B------:R-:W-:Y:S01]  /*7990*/  ULDC UR8, c[0x0][0x150] ;  /* 0x0000540000087ab9 */ /* 0x000fe20000000800 */
[----:B------:R-:W1:Y:S01]  /*79a0*/  LDC R7, c[0x0][0x144] ;  /* 0x00005100ff077b82 */ /* 0x000e620000000800 */
[----:B------:R-:W-:Y:S01]  /*79b0*/  ULDC UR11, c[0x0][0x730] ;  /* 0x0001cc00000b7ab9 */ /* 0x000fe20000000800 */
[----:B------:R-:W2:Y:S06]  /*79c0*/  S2R R22, SR_CTAID.Y ;  /* 0x0000000000167919 */ /* 0x000eac0000002600 */
[----:B------:R-:W3:Y:S01]  /*79d0*/  LDC R23, c[0x0][0x148] ;  /* 0x00005200ff177b82 */ /* 0x000ee20000000800 */
[----:B0-----:R-:W-:-:S02]  /*79e0*/  I2FP.F32.U32 R6, R20 ;  /* 0x0000001400067245 */ /* 0x001fc40000201000 */
[----:B--2---:R-:W-:-:S03]  /*79f0*/  I2FP.F32.U32 R8, R22 ;  /* 0x0000001600087245 */ /* 0x004fc60000201000 */
[----:B------:R-:W-:Y:S01]  /*7a00*/  FMUL R6, R6, UR8 ;  /* 0x0000000806067c20 */ /* 0x000fe20008400000 */
[----:B------:R-:W-:Y:S02]  /*7a10*/  ULDC UR8, c[0x0][0x154] ;  /* 0x0000550000087ab9 */ /* 0x000fe40000000800 */
[----:B------:R-:W-:Y:S01]  /*7a20*/  FMUL R9, R8, UR8 ;  /* 0x0000000808097c20 */ /* 0x000fe20008400000 */
[----:B------:R-:W-:Y:S02]  /*7a30*/  ULDC.64 UR8, c[0x0][0x728] ;  /* 0x0001ca0000087ab9 */ /* 0x000fe40000000a00 */
[----:B------:R-:W0:Y:S01]  /*7a40*/  F2I.U32.TRUNC.NTZ R6, R6 ;  /* 0x0000000600067305 */ /* 0x000e22000020f000 */
[----:B------:R-:W-:-:S04]  /*7a50*/  ISETP.NE.U32.AND P0, PT, RZ, UR8, PT ;  /* 0x00000008ff007c0c */ /* 0x000fc8000bf05070 */
[----:B------:R-:W-:-:S03]  /*7a60*/  ISETP.NE.AND.EX P0, PT, RZ, UR9, PT, P0 ;  /* 0x00000009ff007c0c */ /* 0x000fc6000bf05300 */
[----:B------:R-:W2:Y:S01]  /*7a70*/  F2I.U32.TRUNC.NTZ R9, R9 ;  /* 0x0000000900097305 */ /* 0x000ea2000020f000 */
[----:B0-----:R-:W-:Y:S02]  /*7a80*/  IMAD.MOV R8, RZ, RZ, -R6 ;  /* 0x000000ffff087224 */ /* 0x001fe400078e0a06 */
[----:B------:R-:W-:Y:S02]  /*7a90*/  IMAD.MOV.U32 R6, RZ, RZ, R2 ;  /* 0x000000ffff067224 */ /* 0x000fe400078e0002 */
[----:B-1----:R-:W-:Y:S02]  /*7aa0*/  IMAD R20, R7, R8, R20 ;  /* 0x0000000807147224 */ /* 0x002fe400078e0214 */
[----:B------:R-:W-:Y:S02]  /*7ab0*/  IMAD.MOV.U32 R7, RZ, RZ, R3 ;  /* 0x000000ffff077224 */ /* 0x000fe400078e0003 */
[----:B--2---:R-:W-:Y:S01]  /*7ac0*/  IMAD.MOV R24, RZ, RZ, -R9 ;  /* 0x000000ffff187224 */ /* 0x004fe200078e0a09 */
[----:B---3--:R-:W-:Y:S06]  /*7ad0*/  @!P0 BRA `(.L_x_155) ;  /* 0x0000000000288947 */ /* 0x008fec0003800000 */
[----:B------:R-:W-:Y:S02]  /*7ae0*/  ULDC UR10, c[0x0][0x734] ;  /* 0x0001cd00000a7ab9 */ /* 0x000fe40000000800 */
[----:B------:R-:W-:-:S05]  /*7af0*/  IADD3 R7, P0, R2, UR10, RZ ;  /* 0x0000000a02077c10 */ /* 0x000fca000ff1e0ff */
[----:B------:R-:W-:-:S04]  /*7b00*/  IMAD.X R21, RZ, RZ, R3, P0 ;  /* 0x000000ffff157224 */ /* 0x000fc800000e0603 */
[----:B------:R-:W-:-:S04]  /*7b10*/  IMAD.WIDE.U32 R8, R21, UR8, RZ ;  /* 0x0000000815087c25 */ /* 0x000fc8000f8e00ff */
[----:B------:R-:W-:-:S04]  /*7b20*/  IMAD.WIDE.U32 R8, P0, R7, UR9, R8 ;  /* 0x0000000907087c25 */ /* 0x000fc8000f800008 */
[----:B------:R-:W-:-:S04]  /*7b30*/  IMAD.WIDE.U32 R6, R7, UR8, RZ ;  /* 0x0000000807067c25 */ /* 0x000fc8000f8e00ff */
[----:B------:R-:W-:Y:S01]  /*7b40*/  IMAD.MOV.U32 R6, RZ, RZ, R9 ;  /* 0x000000ffff067224 */ /* 0x000fe200078e0009 */
[----:B------:R-:W-:Y:S01]  /*7b50*/  IADD3 RZ, P1, R7, R8, RZ ;  /* 0x0000000807ff7210 */ /* 0x000fe20007f3e0ff */
[----:B------:R-:W-:-:S04]  /*7b60*/  IMAD.X R7, RZ, RZ, RZ, P0 ;  /* 0x000000ffff077224 */ /* 0x000fc800000e06ff */
[----:B------:R-:W-:-:S08]  /*7b70*/  IMAD.WIDE.U32.X R6, R21, UR9, R6, P1 ;  /* 0x0000000915067c25 */ /* 0x000fd000088e0406 */
.L_x_155:
[--C-:B------:R-:W-:Y:S01]  /*7b80*/  SHF.R.U64 R21, R6, UR11, R7.reuse ;  /* 0x0000000b06157c19 */ /* 0x100fe20008001207 */
[----:B------:R-:W-:Y:S01]  /*7b90*/  ULDC.64 UR8, c[0x0][0x720] ;  /* 0x0001c80000087ab9 */ /* 0x000fe20000000a00 */
[----:B------:R-:W-:Y:S01]  /*7ba0*/  SHF.R.U32.HI R6, RZ, UR11, R7 ;  /* 0x0000000bff067c19 */ /* 0x000fe20008011607 */
[----:B------:R-:W-:Y:S01]  /*7bb0*/  ULDC.64 UR10, c[0x0][0x740] ;  /* 0x0001d000000a7ab9 */ /* 0x000fe20000000a00 */
[----:B------:R-:W-:Y:S02]  /*7bc0*/  IADD3 R7, P0, RZ, -R21, RZ ;  /* 0x80000015ff077210 */ /* 0x000fe40007f1e0ff */
[----:B------:R-:W-:-:S03]  /*7bd0*/  ISETP.NE.AND P2, PT, R0, 0x1, PT ;  /* 0x000000010000780c */ /* 0x000fc60003f45270 */
[----:B------:R-:W-:Y:S01]  /*7be0*/  IMAD.X R6, RZ, RZ, ~R6, P0 ;  /* 0x000000ffff067224 */ /* 0x000fe200000e0e06 */
[----:B------:R-:W-:-:S03]  /*7bf0*/  ISETP.NE.U32.AND P0, PT, RZ, UR10, PT ;  /* 0x0000000aff007c0c */ /* 0x000fc6000bf05070 */
[----:B------:R-:W-:Y:S01]  /*7c00*/  IMAD R6, R6, UR8, RZ ;  /* 0x0000000806067c24 */ /* 0x000fe2000f8e02ff */
[----:B------:R-:W-:-:S03]  /*7c10*/  ISETP.NE.AND.EX P0, PT, RZ, UR11, PT, P0 ;  /* 0x0000000bff007c0c */ /* 0x000fc6000bf05300 */
[C---:B------:R-:W-:Y:S02]  /*7c20*/  IMAD R9, R7.reuse, UR9, R6 ;  /* 0x0000000907097c24 */ /* 0x040fe4000f8e0206 */
[----:B------:R-:W-:Y:S01]  /*7c30*/  IMAD.WIDE.U32 R6, R7, UR8, R2 ;  /* 0x0000000807067c25 */ /* 0x000fe2000f8e0002 */
[----:B------:R-:W-:-:S03]  /*7c40*/  ULDC UR8, c[0x0][0x718] ;  /* 0x0001c60000087ab9 */ /* 0x000fc60000000800 */
[----:B------:R-:W-:Y:S02]  /*7c50*/  IMAD.IADD R7, R7, 0x1, R9 ;  /* 0x0000000107077824 */ /* 0x000fe400078e0209 */
[----:B------:R-:W-:-:S03]  /*7c60*/  @P2 IMAD R20, R23, R24, R22 ;  /* 0x0000001817142224 */ /* 0x000fc600078e0216 */
[--C-:B------:R-:W-:Y:S02]  /*7c70*/  SHF.R.U64 R22, R6, UR8, R7.reuse ;  /* 0x0000000806167c19 */ /* 0x100fe40008001207 */
[----:B------:R-:W-:Y:S01]  /*7c80*/  SHF.R.U32.HI R7, RZ, UR8, R7 ;  /* 0x00000008ff077c19 */ /* 0x000fe20008011607 */
[----:B------:R-:W-:-:S03]  /*7c90*/  ULDC UR8, c[0x0][0x708] ;  /* 0x0001c20000087ab9 */ /* 0x000fc60000000800 */
[--C-:B------:R-:W-:Y:S02]  /*7ca0*/  SHF.R.U64 R24, R22, UR8, R7.reuse ;  /* 0x0000000816187c19 */ /* 0x100fe40008001207 */
[----:B------:R-:W-:Y:S01]  /*7cb0*/  SHF.R.U32.HI R7, RZ, UR8, R7 ;  /* 0x00000008ff077c19 */ /* 0x000fe20008011607 */
[----:B------:R-:W-:-:S03]  /*7cc0*/  ULDC UR8, c[0x0][0x758] ;  /* 0x0001d60000087ab9 */ /* 0x000fc60000000800 */
[--C-:B------:R-:W-:Y:S02]  /*7cd0*/  SHF.R.U64 R23, R24, UR8, R7.reuse ;  /* 0x0000000818177c19 */ /* 0x100fe40008001207 */
[----:B------:R-:W-:-:S03]  /*7ce0*/  SHF.R.U32.HI R25, RZ, UR8, R7 ;  /* 0x00000008ff197c19 */ /* 0x000fc60008011607 */
[----:B------:R-:W-:Y:S02]  /*7cf0*/  IMAD.MOV.U32 R6, RZ, RZ, R23 ;  /* 0x000000ffff067224 */ /* 0x000fe400078e0017 */
[----:B------:R-:W-:Y:S01]  /*7d00*/  IMAD.MOV.U32 R7, RZ, RZ, R25 ;  /* 0x000000ffff077224 */ /* 0x000fe200078e0019 */
[----:B------:R-:W-:Y:S06]  /*7d10*/  @!P0 BRA `(.L_x_156) ;  /* 0x0000000000288947 */ /* 0x000fec0003800000 */
        /* <DEDUP_REMOVED lines=10> */
.L_x_156:
[----:B------:R-:W-:Y:S01]  /*7dc0*/  ULDC UR8, c[0x0][0x748] ;  /* 0x0001d20000087ab9 */ /* 0x000fe20000000800 */
[----:B------:R-:W-:Y:S02]  /*7dd0*/  LOP3.LUT R24, R24, UR7, RZ, 0xc0, !PT ;  /* 0x0000000718187c12 */ /* 0x000fe4000f8ec0ff */
[----:B------:R-:W-:Y:S01]  /*7de0*/  SHF.R.U64 R7, R6, UR8, R7 ;  /* 0x0000000806077c19 */ /* 0x000fe20008001207 */
[----:B------:R-:W-:Y:S01]  /*7df0*/  ULDC UR8, c[0x0][0x738] ;  /* 0x0001ce0000087ab9 */ /* 0x000fe20000000800 */
[----:B------:R-:W-:-:S03]  /*7e00*/  LOP3.LUT R22, R22, UR5, RZ, 0xc0, !PT ;  /* 0x0000000516167c12 */ /* 0x000fc6000f8ec0ff */
[----:B------:R-:W-:Y:S02]  /*7e10*/  IMAD.MOV R6, RZ, RZ, -R7 ;  /* 0x000000ffff067224 */ /* 0x000fe400078e0a07 */
[----:B------:R-:W-:Y:S02]  /*7e20*/  IMAD R9, R7, UR6, R24 ;  /* 0x0000000607097c24 */ /* 0x000fe4000f8e0218 */
[----:B------:R-:W-:Y:S01]  /*7e30*/  IMAD R23, R6, UR8, R23 ;  /* 0x0000000806177c24 */ /* 0x000fe2000f8e0217 */
[----:B------:R-:W-:Y:S01]  /*7e40*/  ULDC UR8, c[0x0][0x710] ;  /* 0x0001c40000087ab9 */ /* 0x000fe20000000800 */
[----:B------:R-:W-:Y:S02]  /*7e50*/  IMAD.MOV.U32 R6, RZ, RZ, 0x1 ;  /* 0x00000001ff067424 */ /* 0x000fe400078e00ff */
[----:B------:R-:W-:Y:S01]  /*7e60*/  IMAD R20, R9, UR8, R20 ;  /* 0x0000000809147c24 */ /* 0x000fe2000f8e0214 */
[----:B------:R-:W-:Y:S02]  /*7e70*/  ULDC UR8, c[0x0][0x700] ;  /* 0x0001c00000087ab9 */ /* 0x000fe40000000800 */
[----:B------:R-:W-:-:S05]  /*7e80*/  IMAD R23, R23, UR8, R22 ;  /* 0x0000000817177c24 */ /* 0x000fca000f8e0216 */
[----:B------:R-:W-:Y:S02]  /*7e90*/  SEL R7, R23, R20, !P2 ;  /* 0x0000001417077207 */ /* 0x000fe40005000000 */
[----:B------:R-:W-:-:S07]  /*7ea0*/  SEL R20, R20, R23, !P2 ;  /* 0x0000001714147207 */ /* 0x000fce0005000000 */
.L_x_154:
[----:B------:R-:W-:Y:S05]  /*7eb0*/  BSYNC B1 ;  /* 0x0000000000017941 */ /* 0x000fea0003800000 */
.L_x_153:
[----:B------:R-:W-:-:S13]  /*7ec0*/  LOP3.LUT P0, RZ, R6, 0xff, RZ, 0xc0, !PT ;  /* 0x000000ff06ff7812 */ /* 0x000fda000780c0ff */
[----:B------:R-:W-:Y:S05]  /*7ed0*/  @P0 BRA `(.L_x_157) ;  /* 0xfffffff400080947 */ /* 0x000fea000383ffff */
[----:B------:R-:W-:Y:S05]  /*7ee0*/  BSYNC B0 ;  /* 0x0000000000007941 */ /* 0x000fea0003800000 */
.L_x_146:
[----:B------:R-:W-:-:S03]  /*7ef0*/  UMOV UR8, 0xffffffff ;  /* 0xffffffff00087882 */ /* 0x000fc60000000000 */
[----:B------:R-:W-:Y:S05]  /*7f00*/  BRA.DIV UR8, `(.L_x_158) ;  /* 0x0000000608947947 */ /* 0x000fea000b800000 */
[----:B------:R-:W-:-:S13]  /*7f10*/  ELECT P0, URZ, PT ;  /* 0x00000000003f782f */ /* 0x000fda0003800000 */
.L_x_176:
[----:B------:R-:W-:Y:S04]  /*7f20*/  BSSY B0, `(.L_x_159) ;  /* 0x000004f000007945 */ /* 0x000fe80003800000 */
[----:B------:R-:W-:Y:S05]  /*7f30*/  @!P0 BRA `(.L_x_160) ;  /* 0x0000000400348947 */ /* 0x000fea0003800000 */
[----:B------:R-:W-:-:S04]  /*7f40*/  LOP3.LUT R4, R4, 0x2, RZ, 0xfc, !PT ;  /* 0x0000000204047812 */ /* 0x000fc800078efcff */
[----:B------:R-:W-:-:S13]  /*7f50*/  ISETP.NE.AND P0, PT, R4, 0x3, PT ;  /* 0x000000030400780c */ /* 0x000fda0003f05270 */
[----:B------:R-:W-:Y:S05]  /*7f60*/  @!P0 BRA `(.L_x_161) ;  /* 0x0000000000048947 */ /* 0x000fea0003800000 */
[----:B------:R-:W-:Y:S01]  /*7f70*/  BPT.TRAP 0x1 ;  /* 0x000000040000795c */ /* 0x000fe20000300000 */
.L_x_161:
[----:B------:R-:W0:Y:S01]  /*7f80*/  S2R R3, SR_CgaCtaId ;  /* 0x0000000000037919 */ /* 0x000e220000008800 */
[----:B------:R-:W-:Y:S02]  /*7f90*/  MOV R0, 0x400 ;  /* 0x0000040000007802 */ /* 0x000fe40000000f00 */
[----:B------:R-:W-:Y:S02]  /*7fa0*/  SHF.L.U32 R2, R10, 0x1f, RZ ;  /* 0x0000001f0a027819 */ /* 0x000fe400000006ff */
[----:B0-----:R-:W-:-:S05]  /*7fb0*/  LEA R0, R3, R0, 0x18 ;  /* 0x0000000003007211 */ /* 0x001fca00078ec0ff */
[----:B------:R-:W-:-:S04]  /*7fc0*/  VIADD R0, R0, 0x40 ;  /* 0x0000004000007836 */ /* 0x000fc80000000000 */
[C---:B------:R-:W-:Y:S02]  /*7fd0*/  IMAD R5, R11.reuse, 0x8, R0 ;  /* 0x000000080b057824 */ /* 0x040fe400078e0200 */
[----:B------:R-:W-:Y:S02]  /*7fe0*/  VIADD R11, R11, 0x1 ;  /* 0x000000010b0b7836 */ /* 0x000fe40000000000 */
[----:B------:R-:W0:Y:S03]  /*7ff0*/  SYNCS.PHASECHK.TRANS64.TRYWAIT P0, [R5+URZ], R2 ;  /* 0x00000002050075a7 */ /* 0x000e26000800017f */
[----:B------:R-:W-:-:S04]  /*8000*/  ISETP.NE.AND P1, PT, R11, 0x8, PT ;  /* 0x000000080b00780c */ /* 0x000fc80003f25270 */
[----:B------:R-:W-:Y:S02]  /*8010*/  SEL R3, RZ, 0x1, P1 ;  /* 0x00000001ff037807 */ /* 0x000fe40000800000 */
[----:B------:R-:W-:Y:S02]  /*8020*/  SEL R11, R11, RZ, P1 ;  /* 0x000000ff0b0b7207 */ /* 0x000fe40000800000 */
[----:B------:R-:W-:-:S03]  /*8030*/  LOP3.LUT R10, R10, R3, RZ, 0x3c, !PT ;  /* 0x000000030a0a7212 */ /* 0x000fc600078e3cff */
[----:B------:R-:W-:Y:S01]  /*8040*/  IMAD R7, R11, 0x8, R0 ;  /* 0x000000080b077824 */ /* 0x000fe200078e0200 */
[----:B------:R-:W-:Y:S01]  /*8050*/  SHF.L.U32 R4, R10, 0x1f, RZ ;  /* 0x0000001f0a047819 */ /* 0x000fe200000006ff */
[----:B0-----:R-:W-:Y:S06]  /*8060*/  @!P0 BRA `(.L_x_162) ;  /* 0x00000004005c8947 */ /* 0x001fec0003800000 */
.L_x_177:
[----:B------:R-:W1:Y:S01]  /*8070*/  SYNCS.PHASECHK.TRANS64.TRYWAIT P0, [R7+URZ], R4 ;  /* 0x00000004070075a7 */ /* 0x000e62000800017f */
[----:B0-----:R-:W-:-:S05]  /*8080*/  VIADD R2, R11, 0x1 ;  /* 0x000000010b027836 */ /* 0x001fca0000000000 */
[----:B------:R-:W-:-:S04]  /*8090*/  ISETP.NE.AND P1, PT, R2, 0x8, PT ;  /* 0x000000080200780c */ /* 0x000fc80003f25270 */
[----:B------:R-:W-:Y:S02]  /*80a0*/  SEL R3, RZ, 0x1, P1 ;  /* 0x00000001ff037807 */ /* 0x000fe40000800000 */
[----:B------:R-:W-:Y:S02]  /*80b0*/  SEL R9, R2, RZ, P1 ;  /* 0x000000ff02097207 */ /* 0x000fe40000800000 */
[----:B------:R-:W-:-:S03]  /*80c0*/  LOP3.LUT R10, R10, R3, RZ, 0x3c, !PT ;  /* 0x000000030a0a7212 */ /* 0x000fc600078e3cff */
[----:B------:R-:W-:Y:S01]  /*80d0*/  IMAD R6, R9, 0x8, R0 ;  /* 0x0000000809067824 */ /* 0x000fe200078e0200 */
[----:B------:R-:W-:Y:S01]  /*80e0*/  SHF.L.U32 R5, R10, 0x1f, RZ ;  /* 0x0000001f0a057819 */ /* 0x000fe200000006ff */
[----:B-1----:R-:W-:Y:S06]  /*80f0*/  @!P0 BRA `(.L_x_163) ;  /* 0x00000004004c8947 */ /* 0x002fec0003800000 */
.L_x_178:
[----:B------:R-:W1:Y:S01]  /*8100*/  SYNCS.PHASECHK.TRANS64.TRYWAIT P0, [R6+URZ], R5 ;  /* 0x00000005060075a7 */ /* 0x000e62000800017f */
[----:B------:R-:W-:-:S05]  /*8110*/  VIADD R2, R9, 0x1 ;  /* 0x0000000109027836 */ /* 0x000fca0000000000 */
[----:B------:R-:W-:-:S04]  /*8120*/  ISETP.NE.AND P1, PT, R2, 0x8, PT ;  /* 0x000000080200780c */ /* 0x000fc80003f25270 */
[----:B------:R-:W-:Y:S02]  /*8130*/  SEL R3, RZ, 0x1, P1 ;  /* 0x00000001ff037807 */ /* 0x000fe40000800000 */
[----:B0-----:R-:W-:Y:S02]  /*8140*/  SEL R7, R2, RZ, P1 ;  /* 0x000000ff02077207 */ /* 0x001fe40000800000 */
[----:B------:R-:W-:-:S03]  /*8150*/  LOP3.LUT R10, R10, R3, RZ, 0x3c, !PT ;  /* 0x000000030a0a7212 */ /* 0x000fc600078e3cff */
[----:B------:R-:W-:Y:S01]  /*8160*/  IMAD R9, R7, 0x8, R0 ;  /* 0x0000000807097824 */ /* 0x000fe200078e0200 */
[----:B------:R-:W-:Y:S01]  /*8170*/  SHF.L.U32 R4, R10, 0x1f, RZ ;  /* 0x0000001f0a047819 */ /* 0x000fe200000006ff */
[----:B-1----:R-:W-:Y:S06]  /*8180*/  @!P0 BRA `(.L_x_164) ;  /* 0x00000004003c8947 */ /* 0x002fec0003800000 */
.L_x_179:
[----:B------:R-:W1:Y:S01]  /*8190*/  SYNCS.PHASECHK.TRANS64.TRYWAIT P0, [R9+URZ], R4 ;  /* 0x00000004090075a7 */ /* 0x000e62000800017f */
[----:B------:R-:W-:-:S05]  /*81a0*/  VIADD R2, R7, 0x1 ;  /* 0x0000000107027836 */ /* 0x000fca0000000000 */
[----:B------:R-:W-:-:S04]  /*81b0*/  ISETP.NE.AND P1, PT, R2, 0x8, PT ;  /* 0x000000080200780c */ /* 0x000fc80003f25270 */
[----:B------:R-:W-:Y:S02]  /*81c0*/  SEL R3, RZ, 0x1, P1 ;  /* 0x00000001ff037807 */ /* 0x000fe40000800000 */
[----:B------:R-:W-:Y:S02]  /*81d0*/  SEL R7, R2, RZ, P1 ;  /* 0x000000ff02077207 */ /* 0x000fe40000800000 */
[----:B------:R-:W-:-:S03]  /*81e0*/  LOP3.LUT R10, R10, R3, RZ, 0x3c, !PT ;  /* 0x000000030a0a7212 */ /* 0x000fc600078e3cff */
[----:B0-----:R-:W-:Y:S01]  /*81f0*/  IMAD R6, R7, 0x8, R0 ;  /* 0x0000000807067824 */ /* 0x001fe200078e0200 */
[----:B------:R-:W-:Y:S01]  /*8200*/  SHF.L.U32 R5, R10, 0x1f, RZ ;  /* 0x0000001f0a057819 */ /* 0x000fe200000006ff */
[----:B-1----:R-:W-:Y:S06]  /*8210*/  @!P0 BRA `(.L_x_165) ;  /* 0x00000004002c8947 */ /* 0x002fec0003800000 */
.L_x_180:
        /* <DEDUP_REMOVED lines=9> */
.L_x_181:
        /* <DEDUP_REMOVED lines=9> */
.L_x_182:
[----:B------:R-:W1:Y:S01]  /*8340*/  SYNCS.PHASECHK.TRANS64.TRYWAIT P0, [R6+URZ], R5 ;  /* 0x00000005060075a7 */ /* 0x000e62000800017f */
[----:B------:R-:W-:-:S05]  /*8350*/  VIADD R2, R7, 0x1 ;  /* 0x0000000107027836 */ /* 0x000fca0000000000 */
[----:B------:R-:W-:-:S04]  /*8360*/  ISETP.NE.AND P1, PT, R2, 0x8, PT ;  /* 0x000000080200780c */ /* 0x000fc80003f25270 */
[----:B0-----:R-:W-:Y:S02]  /*8370*/  SEL R4, RZ, 0x1, P1 ;  /* 0x00000001ff047807 */ /* 0x001fe40000800000 */
[----:B------:R-:W-:Y:S02]  /*8380*/  SEL R3, R2, RZ, P1 ;  /* 0x000000ff02037207 */ /* 0x000fe40000800000 */
[----:B------:R-:W-:Y:S01]  /*8390*/  LOP3.LUT R4, R11, R4, RZ, 0x3c, !PT ;  /* 0x000000040b047212 */ /* 0x000fe200078e3cff */
[----:B-1----:R-:W-:Y:S06]  /*83a0*/  @!P0 BRA `(.L_x_168) ;  /* 0x0000000400048947 */ /* 0x002fec0003800000 */
.L_x_183:
[----:B------:R-:W-:Y:S01]  /*83b0*/  IMAD R3, R3, 0x8, R0 ;  /* 0x0000000803037824 */ /* 0x000fe200078e0200 */
[----:B------:R-:W-:-:S07]  /*83c0*/  SHF.L.U32 R0, R4, 0x1f, RZ ;  /* 0x0000001f04007819 */ /* 0x000fce00000006ff */
.L_x_169:
[----:B-1----:R1:W2:Y:S02]  /*83d0*/  SYNCS.PHASECHK.TRANS64.TRYWAIT P0, [R3+URZ], R0 ;  /* 0x00000000030075a7 */ /* 0x0022a4000800017f */
[----:B--2---:R-:W-:Y:S05]  /*83e0*/  @!P0 NANOSLEEP.SYNCS 0x989680 ;  /* 0x009896800000895d */ /* 0x004fea0003900000 */
[----:B------:R-:W2:Y:S02]  /*83f0*/  @!P0 SYNCS.PHASECHK.TRANS64 P0, [R3+URZ], R0 ;  /* 0x00000000030085a7 */ /* 0x000ea4000800007f */
[----:B--2---:R-:W-:Y:S05]  /*8400*/  @!P0 BRA `(.L_x_169) ;  /* 0xfffffffc00f08947 */ /* 0x004fea000383ffff */
.L_x_160:
[----:B------:R-:W-:Y:S05]  /*8410*/  BSYNC B0 ;  /* 0x0000000000007941 */ /* 0x000fea0003800000 */
.L_x_159:
[----:B------:R-:W-:Y:S05]  /*8420*/  EXIT ;  /* 0x000000000000794d */ /* 0x000fea0003800000 */
.L_x_22:
[----:B-1----:R-:W-:-:S04]  /*8430*/  IMAD.U32 R14, RZ, RZ, UR8 ;  /* 0x00000008ff0e7e24 */ /* 0x002fc8000f8e00ff */
[----:B------:R1:W4:Y:S03]  /*8440*/  SYNCS.PHASECHK.TRANS64.TRYWAIT P1, [R14+URZ], R13 ;  /* 0x0000000d0e0075a7 */ /* 0x000326000802017f */
[----:B----4-:R-:W-:Y:S05]  /*8450*/  @!P1 NANOSLEEP.SYNCS 0x989680 ;  /* 0x009896800000995d */ /* 0x010fea0003900000 */
[----:B------:R-:W4:Y:S02]  /*8460*/  @!P1 SYNCS.PHASECHK.TRANS64 P1, [R14+URZ], R13 ;  /* 0x0000000d0e0095a7 */ /* 0x000f24000802007f */
[----:B----4-:R-:W-:Y:S05]  /*8470*/  @!P1 BRA `(.L_x_22) ;  /* 0xfffffffc00ec9947 */ /* 0x010fea000383ffff */
[----:B------:R-:W-:Y:S05]  /*8480*/  BRA `(.L_x_21) ;  /* 0xffffff9400347947 */ /* 0x000fea000383ffff */
.L_x_147:
[----:B------:R-:W-:Y:S01]  /*8490*/  BSSY B1, `(.L_x_170) ;  /* 0x0000006000017945 */ /* 0x000fe20003800000 */
[----:B------:R-:W-:-:S07]  /*84a0*/  IMAD.MOV.U32 R6, RZ, RZ, -0x1 ;  /* 0xffffffffff067424 */ /* 0x000fce00078e00ff */
[----:B------:R-:W-:Y:S05]  /*84b0*/  WARPSYNC.COLLECTIVE R6, `(.L_x_171) ;  /* 0x00000000060c7348 */ /* 0x000fea0003c00000 */
[----:B------:R-:W-:Y:S02]  /*84c0*/  ELECT P0, UR62, PT ;  /* 0x00000000003e782f */ /* 0x000fe40003800000 */
[----:B------:R-:W-:Y:S01]  /*84d0*/  MOV R6, UR62 ;  /* 0x0000003e00067c02 */ /* 0x000fe20008000f00 */
[----:B------:R-:W-:Y:S10]  /*84e0*/  ENDCOLLECTIVE ;  /* 0x000000000000791b */ /* 0x000ff40003800000 */
.L_x_171:
[----:B------:R-:W-:Y:S05]  /*84f0*/  BSYNC B1 ;  /* 0x0000000000017941 */ /* 0x000fea0003800000 */
.L_x_170:
[----:B------:R-:W-:Y:S05]  /*8500*/  BRA `(.L_x_172) ;  /* 0xffffffec00887947 */ /* 0x000fea000383ffff */
.L_x_150:
[----:B-1----:R1:W2:Y:S02]  /*8510*/  SYNCS.PHASECHK.TRANS64.TRYWAIT P0, [R25+URZ+0x40], R22 ;  /* 0x00004016190075a7 */ /* 0x0022a4000800017f */
[----:B--2---:R-:W-:Y:S05]  /*8520*/  @!P0 NANOSLEEP.SYNCS 0x989680 ;  /* 0x009896800000895d */ /* 0x004fea0003900000 */
[----:B------:R-:W2:Y:S02]  /*8530*/  @!P0 SYNCS.PHASECHK.TRANS64 P0, [R25+URZ+0x40], R22 ;  /* 0x00004016190085a7 */ /* 0x000ea4000800007f */
[----:B--2---:R-:W-:Y:S05]  /*8540*/  @!P0 BRA `(.L_x_150) ;  /* 0xfffffffc00f08947 */ /* 0x004fea000383ffff */
[----:B------:R-:W-:Y:S05]  /*8550*/  BRA `(.L_x_173) ;  /* 0xffffffec00c87947 */ /* 0x000fea000383ffff */
.L_x_158:
[----:B------:R-:W-:Y:S01]  /*8560*/  BSSY B0, `(.L_x_174) ;  /* 0x0000006000007945 */ /* 0x000fe20003800000 */
[----:B------:R-:W-:-:S07]  /*8570*/  IMAD.MOV.U32 R6, RZ, RZ, -0x1 ;  /* 0xffffffffff067424 */ /* 0x000fce00078e00ff */
[----:B------:R-:W-:Y:S05]  /*8580*/  WARPSYNC.COLLECTIVE R6, `(.L_x_175) ;  /* 0x00000000060c7348 */ /* 0x000fea0003c00000 */
[----:B------:R-:W-:Y:S02]  /*8590*/  ELECT P0, UR62, PT ;  /* 0x00000000003e782f */ /* 0x000fe40003800000 */
[----:B------:R-:W-:Y:S01]  /*85a0*/  MOV R6, UR62 ;  /* 0x0000003e00067c02 */ /* 0x000fe20008000f00 */
[----:B------:R-:W-:Y:S10]  /*85b0*/  ENDCOLLECTIVE ;  /* 0x000000000000791b */ /* 0x000ff40003800000 */
.L_x_175:
[----:B------:R-:W-:Y:S05]  /*85c0*/  BSYNC B0 ;  /* 0x0000000000007941 */ /* 0x000fea0003800000 */
.L_x_174:
[----:B------:R-:W-:Y:S05]  /*85d0*/  BRA `(.L_x_176) ;  /* 0xfffffff800507947 */ /* 0x000fea000383ffff */
.L_x_162:
[----:B0-----:R0:W1:Y:S02]  /*85e0*/  SYNCS.PHASECHK.TRANS64.TRYWAIT P0, [R5+URZ], R2 ;  /* 0x00000002050075a7 */ /* 0x001064000800017f */
[----:B-1----:R-:W-:Y:S05]  /*85f0*/  @!P0 NANOSLEEP.SYNCS 0x989680 ;  /* 0x009896800000895d */ /* 0x002fea0003900000 */
[----:B------:R-:W1:Y:S02]  /*8600*/  @!P0 SYNCS.PHASECHK.TRANS64 P0, [R5+URZ], R2 ;  /* 0x00000002050085a7 */ /* 0x000e64000800007f */
[----:B-1----:R-:W-:Y:S05]  /*8610*/  @!P0 BRA `(.L_x_162) ;  /* 0xfffffffc00f08947 */ /* 0x002fea000383ffff */
[----:B------:R-:W-:Y:S05]  /*8620*/  BRA `(.L_x_177) ;  /* 0xfffffff800907947 */ /* 0x000fea000383ffff */
.L_x_163:
[----:B0-----:R0:W1:Y:S02]  /*8630*/  SYNCS.PHASECHK.TRANS64.TRYWAIT P0, [R7+URZ], R4 ;  /* 0x00000004070075a7 */ /* 0x001064000800017f */
[----:B-1----:R-:W-:Y:S05]  /*8640*/  @!P0 NANOSLEEP.SYNCS 0x989680 ;  /* 0x009896800000895d */ /* 0x002fea0003900000 */
[----:B------:R-:W1:Y:S02]  /*8650*/  @!P0 SYNCS.PHASECHK.TRANS64 P0, [R7+URZ], R4 ;  /* 0x00000004070085a7 */ /* 0x000e64000800007f */
[----:B-1----:R-:W-:Y:S05]  /*8660*/  @!P0 BRA `(.L_x_163) ;  /* 0xfffffffc00f08947 */ /* 0x002fea000383ffff */
[----:B------:R-:W-:Y:S05]  /*8670*/  BRA `(.L_x_178) ;  /* 0xfffffff800a07947 */ /* 0x000fea000383ffff */
.L_x_164:
[----:B0-----:R0:W1:Y:S02]  /*8680*/  SYNCS.PHASECHK.TRANS64.TRYWAIT P0, [R6+URZ], R5 ;  /* 0x00000005060075a7 */ /* 0x001064000800017f */
[----:B-1----:R-:W-:Y:S05]  /*8690*/  @!P0 NANOSLEEP.SYNCS 0x989680 ;  /* 0x009896800000895d */ /* 0x002fea0003900000 */
[----:B------:R-:W1:Y:S02]  /*86a0*/  @!P0 SYNCS.PHASECHK.TRANS64 P0, [R6+URZ], R5 ;  /* 0x00000005060085a7 */ /* 0x000e64000800007f */
[----:B-1----:R-:W-:Y:S05]  /*86b0*/  @!P0 BRA `(.L_x_164) ;  /* 0xfffffffc00f08947 */ /* 0x002fea000383ffff */
[----:B------:R-:W-:Y:S05]  /*86c0*/  BRA `(.L_x_179) ;  /* 0xfffffff800b07947 */ /* 0x000fea000383ffff */
.L_x_165:
[----:B0-----:R0:W1:Y:S02]  /*86d0*/  SYNCS.PHASECHK.TRANS64.TRYWAIT P0, [R9+URZ], R4 ;  /* 0x00000004090075a7 */ /* 0x001064000800017f */
[----:B-1----:R-:W-:Y:S05]  /*86e0*/  @!P0 NANOSLEEP.SYNCS 0x989680 ;  /* 0x009896800000895d */ /* 0x002fea0003900000 */
[----:B------:R-:W1:Y:S02]  /*86f0*/  @!P0 SYNCS.PHASECHK.TRANS64 P0, [R9+URZ], R4 ;  /* 0x00000004090085a7 */ /* 0x000e64000800007f */
[----:B-1----:R-:W-:Y:S05]  /*8700*/  @!P0 BRA `(.L_x_165) ;  /* 0xfffffffc00f08947 */ /* 0x002fea000383ffff */
[----:B------:R-:W-:Y:S05]  /*8710*/  BRA `(.L_x_180) ;  /* 0xfffffff800c07947 */ /* 0x000fea000383ffff */
.L_x_166:
[----:B0-----:R0:W1:Y:S02]  /*8720*/  SYNCS.PHASECHK.TRANS64.TRYWAIT P0, [R6+URZ], R5 ;  /* 0x00000005060075a7 */ /* 0x001064000800017f */
[----:B-1----:R-:W-:Y:S05]  /*8730*/  @!P0 NANOSLEEP.SYNCS 0x989680 ;  /* 0x009896800000895d */ /* 0x002fea0003900000 */
[----:B------:R-:W1:Y:S02]  /*8740*/  @!P0 SYNCS.PHASECHK.TRANS64 P0, [R6+URZ], R5 ;  /* 0x00000005060085a7 */ /* 0x000e64000800007f */
[----:B-1----:R-:W-:Y:S05]  /*8750*/  @!P0 BRA `(.L_x_166) ;  /* 0xfffffffc00f08947 */ /* 0x002fea000383ffff */
[----:B------:R-:W-:Y:S05]  /*8760*/  BRA `(.L_x_181) ;  /* 0xfffffff800d07947 */ /* 0x000fea000383ffff */
.L_x_167:
[----:B0-----:R0:W1:Y:S02]  /*8770*/  SYNCS.PHASECHK.TRANS64.TRYWAIT P0, [R9+URZ], R4 ;  /* 0x00000004090075a7 */ /* 0x001064000800017f */
[----:B-1----:R-:W-:Y:S05]  /*8780*/  @!P0 NANOSLEEP.SYNCS 0x989680 ;  /* 0x009896800000895d */ /* 0x002fea0003900000 */
[----:B------:R-:W1:Y:S02]  /*8790*/  @!P0 SYNCS.PHASECHK.TRANS64 P0, [R9+URZ], R4 ;  /* 0x00000004090085a7 */ /* 0x000e64000800007f */
[----:B-1----:R-:W-:Y:S05]  /*87a0*/  @!P0 BRA `(.L_x_167) ;  /* 0xfffffffc00f08947 */ /* 0x002fea000383ffff */
[----:B------:R-:W-:Y:S05]  /*87b0*/  BRA `(.L_x_182) ;  /* 0xfffffff800e07947 */ /* 0x000fea000383ffff */
.L_x_168:
[----:B0-----:R0:W1:Y:S02]  /*87c0*/  SYNCS.PHASECHK.TRANS64.TRYWAIT P0, [R6+URZ], R5 ;  /* 0x00000005060075a7 */ /* 0x001064000800017f */
[----:B-1----:R-:W-:Y:S05]  /*87d0*/  @!P0 NANOSLEEP.SYNCS 0x989680 ;  /* 0x009896800000895d */ /* 0x002fea0003900000 */
[----:B------:R-:W1:Y:S02]  /*87e0*/  @!P0 SYNCS.PHASECHK.TRANS64 P0, [R6+URZ], R5 ;  /* 0x00000005060085a7 */ /* 0x000e64000800007f */
[----:B-1----:R-:W-:Y:S05]  /*87f0*/  @!P0 BRA `(.L_x_168) ;  /* 0xfffffffc00f08947 */ /* 0x002fea000383ffff */
[----:B------:R-:W-:Y:S05]  /*8800*/  BRA `(.L_x_183) ;  /* 0xfffffff800e87947 */ /* 0x000fea000383ffff */
.L_x_184:
[----:B------:R-:W-:-:S00]  /*8810*/  BRA `(.L_x_184) ;  /* 0xfffffffc00fc7947 */ /* 0x000fc0000383ffff */
[----:B------:R-:W-:-:S00]  /*8820*/  NOP ;  /* 0x0000000000007918 */ /* 0x000fc00000000000 */
        /* <DEDUP_REMOVED lines=13> */
.L_x_185:


//--------------------- .nv.shared._ZN7cutlass13device_kernelINS_4gemm6kernel13GemmUniversalIN4cute5tupleIJiiiiEEENS1_10collective13CollectiveMmaINS1_40MainloopSm90TmaGmmaWarpSpecializedSparseILi8ENS5_IJNS4_1CILi1EEENSA_ILi2EEESB_EEENS1_35KernelTmaWarpSpecializedCooperativeEEENS5_IJNSA_ILi256EEENSA_ILi64EEENSA_ILi128EEEEEEaNS5_IJNS4_6LayoutINS5_IJiNS5_IJSC_iEEEiEEENS5_IJlNS5_IJSB_SC_EEElEEEEENSK_INS5_IJNS5_IJSH_iEEENS5_IJSI_iEEEiEEENS5_IJNS5_IJSI_NSA_ILi8192EEEEEENS5_IJSB_lEEElEEEEEEEEaNS5_IJlSB_lEEENS4_8TiledMMAINS4_8MMA_AtomIJNS4_4SM904GMMA6SPARSE27GMMA_64x64x64_S32S8S8_SS_TNILNS13_9SparseSelE0EEEEEENSK_INS5_IJSC_SB_SB_EEENS5_IJSB_NSA_ILi0EEES1A_EEEEENS5_IJNS4_10UnderscoreES1D_S1D_EEEEENS4_23SM90_TMA_LOAD_MULTICASTENS4_14ComposedLayoutINS4_7SwizzleILi2ELi4ELi3EEENS4_25smem_sparse_ptr_flag_bitsILi2ELi8EEENSK_INS5_IJNS5_IJSB_NSA_ILi8EEEEEENS5_IJSC_SH_EEEEEENS5_IJNS5_IJS1A_SI_EEESN_EEEEEEEvNS4_8identityENS4_13SM90_TMA_LOADENS1H_INS1I_ILi3ELi4ELi3EEENS4_18smem_ptr_flag_bitsILi8EEENSK_INS5_IJS1M_SI_EEENS5_IJSI_SB_EEEEEEEvS1U_EENS_8epilogue10collective6detail29Sm90TmaWarpSpecializedAdapterINS25_15DefaultEpilogueIiNS5_IJSB_llEEES29_NS24_6thread17LinearCombinationIiLi1EiiLNS2A_9ScaleType4KindE0ELNS_15FloatRoundStyleE2EiEENS1_15EpilogueDefaultEEEEEvvEEEEvNT_6ParamsE --------------------------
	.section	.nv.shared._ZN7cutlass13device_kernelINS_4gemm6kernel13GemmUniversalIN4cute5tupleIJiiiiEEENS1_10collective13CollectiveMmaINS1_40MainloopSm90TmaGmmaWarpSpecializedSparseILi8ENS5_IJNS4_1CILi1EEENSA_ILi2EEESB_EEENS1_35KernelTmaWarpSpecializedCooperativeEEENS5_IJNSA_ILi256EEENSA_ILi64EEENSA_ILi128EEEEEEaNS5_IJNS4_6LayoutINS5_IJiNS5_IJSC_iEEEiEEENS5_IJlNS5_IJSB_SC_EEElEEEEENSK_INS5_IJNS5_IJSH_iEEENS5_IJSI_iEEEiEEENS5_IJNS5_IJSI_NSA_ILi8192EEEEEENS5_IJSB_lEEElEEEEEEEEaNS5_IJlSB_lEEENS4_8TiledMMAINS4_8MMA_AtomIJNS4_4SM904GMMA6SPARSE27GMMA_64x64x64_S32S8S8_SS_TNILNS13_9SparseSelE0EEEEEENSK_INS5_IJSC_SB_SB_EEENS5_IJSB_NSA_ILi0EEES1A_EEEEENS5_IJNS4_10UnderscoreES1D_S1D_EEEEENS4_23SM90_TMA_LOAD_MULTICASTENS4_14ComposedLayoutINS4_7SwizzleILi2ELi4ELi3EEENS4_25smem_sparse_ptr_flag_bitsILi2ELi8EEENSK_INS5_IJNS5_IJSB_NSA_ILi8EEEEEENS5_IJSC_SH_EEEEEENS5_IJNS5_IJS1A_SI_EEESN_EEEEEEEvNS4_8identityENS4_13SM90_TMA_LOADENS1H_INS1I_ILi3ELi4ELi3EEENS4_18smem_ptr_flag_bitsILi8EEENSK_INS5_IJS1M_SI_EEENS5_IJSI_SB_EEEEEEEvS1U_EENS_8epilogue10collective6detail29Sm90TmaWarpSpecializedAdapterINS25_15DefaultEpilogueIiNS5_IJSB_llEEES29_NS24_6thread17LinearCombinationIiLi1EiiLNS2A_9ScaleType4KindE0ELNS_15FloatRoundStyleE2EiEENS1_15EpilogueDefaultEEEEEvvEEEEvNT_6ParamsE,"aw",@nobits
	.sectionflags	@""
	.align	16
	.zero		1024


//--------------------- .nv.shared.reserved.0     --------------------------
	.section	.nv.shared.reserved.0,"aw",@nobits
	.weak		__nv_reservedSMEM_offset_0_alias
	.size		__nv_reservedSMEM_offset_0_alias, 0, 0
	.other		__nv_reservedSMEM_offset_0_alias,@"STO_CUDA_RESERVED_SHARED STV_DEFAULT"
__nv_reservedSMEM_offset_0_alias:
	.zero		0


//--------------------- .nv.global                --------------------------
	.section	.nv.global,"aw",@nobits
.nv.global:
	.type		_ZN39_INTERNAL_40029841_4_k_cu_6c9a36c6_27294cute1_E,@object
	.size		_ZN39_INTERNAL_40029841_4_k_cu_6c9a36c6_27294cute1_E,(_ZN39_INTERNAL_40029841_4_k_cu_6c9a36c6_27294cuda3std3__45__cpo6cbeginE - _ZN39_INTERNAL_40029841_4_k_cu_6c9a36c6_27294cute1_E)
_ZN39_INTERNAL_40029841_4_k_cu_6c9a36c6_27294cute1_E:
	.zero		1
	.type		_ZN39_INTERNAL_40029841_4_k_cu_6c9a36c6_27294cuda3std3__45__cpo6cbeginE,@object
	.size		_ZN39_INTERNAL_40029841_4_k_cu_6c9a36c6_27294cuda3std3__45__cpo6cbeginE,(_ZN39_INTERNAL_40029841_4_k_cu_6c9a36c6_27294cuda3std3__48in_placeE - _ZN39_INTERNAL_40029841_4_k_cu_6c9a36c6_27294cuda3std3__45__cpo6cbeginE)
_ZN39_INTERNAL_40029841_4_k_cu_6c9a36c6_27294cuda3std3__45__cpo6cbeginE:
	.zero		1
	.type		_ZN39_INTERNAL_40029841_4_k_cu_6c9a36c6_27294cuda3std3__48in_placeE,@object
	.size		_ZN39_INTERNAL_40029841_4_k_cu_6c9a36c6_27294cuda3std3__48in_placeE,(_ZN39_INTERNAL_40029841_4_k_cu_6c9a36c6_27294cuda3std6ranges3__45__cpo9iter_moveE - _ZN39_INTERNAL_40029841_4_k_cu_6c9a36c6_27294cuda3std3__48in_placeE)
_ZN39_INTERNAL_40029841_4_k_cu_6c9a36c6_27294cuda3std3__48in_placeE:
	.zero		1
	.type		_ZN39_INTERNAL_40029841_4_k_cu_6c9a36c6_27294cuda3std6ranges3__45__cpo9iter_moveE,@object
	.size		_ZN39_INTERNAL_40029841_4_k_cu_6c9a36c6_27294cuda3std6ranges3__45__cpo9iter_moveE,(_ZN39_INTERNAL_40029841_4_k_cu_6c9a36c6_27294cuda3std3__45__cpo5beginE - _ZN39_INTERNAL_40029841_4_k_cu_6c9a36c6_27294cuda3std6ranges3__45__cpo9iter_moveE)
_ZN39_INTERNAL_40029841_4_k_cu_6c9a36c6_27294cuda3std6ranges3__45__cpo9iter_moveE:
	.zero		1
	.type		_ZN39_INTERNAL_40029841_4_k_cu_6c9a36c6_27294cuda3std3__45__cpo5beginE,@object
	.size		_ZN39_INTERNAL_40029841_4_k_cu_6c9a36c6_27294cuda3std3__45__cpo5beginE,(_ZN39_INTERNAL_40029841_4_k_cu_6c9a36c6_27294cuda3std3__441_GLOBAL__N__40029841_4_k_cu_6c9a36c6_27296ignoreE - _ZN39_INTERNAL_40029841_4_k_cu_6c9a36c6_27294cuda3std3__45__cpo5beginE)
_ZN39_INTERNAL_40029841_4_k_cu_6c9a36c6_27294cuda3std3__45__cpo5beginE:
	.zero		1
	.type		_ZN39_INTERNAL_40029841_4_k_cu_6c9a36c6_27294cuda3std3__441_GLOBAL__N__40029841_4_k_cu_6c9a36c6_27296ignoreE,@object
	.size		_ZN39_INTERNAL_40029841_4_k_cu_6c9a36c6_27294cuda3std3__441_GLOBAL__N__40029841_4_k_cu_6c9a36c6_27296ignoreE,(_ZN39_INTERNAL_40029841_4_k_cu_6c9a36c6_27294cute7productE - _ZN39_INTERNAL_40029841_4_k_cu_6c9a36c6_27294cuda3std3__441_GLOBAL__N__40029841_4_k_cu_6c9a36c6_27296ignoreE)
_ZN39_INTERNAL_40029841_4_k_cu_6c9a36c6_27294cuda3std3__441_GLOBAL__N__40029841_4_k_cu_6c9a36c6_27296ignoreE:
	.zero		1
	.type		_ZN39_INTERNAL_40029841_4_k_cu_6c9a36c6_27294cute7productE,@object
	.size		_ZN39_INTERNAL_40029841_4_k_cu_6c9a36c6_27294cute7productE,(_ZN39_INTERNAL_40029841_4_k_cu_6c9a36c6_27294cuda3std3__45__cpo3endE - _ZN39_INTERNAL_40029841_4_k_cu_6c9a36c6_27294cute7productE)
_ZN39_INTERNAL_40029841_4_k_cu_6c9a36c6_27294cute7productE:
	.zero		1
	.type		_ZN39_INTERNAL_40029841_4_k_cu_6c9a36c6_27294cuda3std3__45__cpo3endE,@object
	.size		_ZN39_INTERNAL_40029841_4_k_cu_6c9a36c6_27294cuda3std3__45__cpo3endE,(_ZN39_INTERNAL_40029841_4_k_cu_6c9a36c6_27294cuda3std3__419piecewise_constructE - _ZN39_INTERNAL_40029841_4_k_cu_6c9a36c6_27294cuda3std3__45__cpo3endE)
_ZN39_INTERNAL_40029841_4_k_cu_6c9a36c6_27294cuda3std3__45__cpo3endE:
	.zero		1
	.type		_ZN39_INTERNAL_40029841_4_k_cu_6c9a36c6_27294cuda3std3__419piecewise_constructE,@object
	.size		_ZN39_INTERNAL_40029841_4_k_cu_6c9a36c6_27294cuda3std3__419piecewise_constructE,(_ZN39_INTERNAL_40029841_4_k_cu_6c9a36c6_27294cuda3std3__45__cpo4cendE - _ZN39_INTERNAL_40029841_4_k_cu_6c9a36c6_27294cuda3std3__419piecewise_constructE)
_ZN39_INTERNAL_40029841_4_k_cu_6c9a36c6_27294cuda3std3__419piecewise_constructE:
	.zero		1
	.type		_ZN39_INTERNAL_40029841_4_k_cu_6c9a36c6_27294cuda3std3__45__cpo4cendE,@object
	.size		_ZN39_INTERNAL_40029841_4_k_cu_6c9a36c6_27294cuda3std3__45__cpo4cendE,(_ZN39_INTERNAL_40029841_4_k_cu_6c9a36c6_27294cuda3std6ranges3__45__cpo4swapE - _ZN39_INTERNAL_40029841_4_k_cu_6c9a36c6_27294cuda3std3__45__cpo4cendE)
_ZN39_INTERNAL_40029841_4_k_cu_6c9a36c6_27294cuda3std3__45__cpo4cendE:
	.zero		1
	.type		_ZN39_INTERNAL_40029841_4_k_cu_6c9a36c6_27294cuda3std6ranges3__45__cpo4swapE,@object
	.size		_ZN39_INTERNAL_40029841_4_k_cu_6c9a36c6_27294cuda3std6ranges3__45__cpo4swapE,(.L_7 - _ZN39_INTERNAL_40029841_4_k_cu_6c9a36c6_27294cuda3std6ranges3__45__cpo4swapE)
_ZN39_INTERNAL_40029841_4_k_cu_6c9a36c6_27294cuda3std6ranges3__45__cpo4swapE:
	.zero		1
.L_7:


//--------------------- .nv.constant0._ZN7cutlass13device_kernelINS_4gemm6kernel13GemmUniversalIN4cute5tupleIJiiiiEEENS1_10collective13CollectiveMmaINS1_40MainloopSm90TmaGmmaWarpSpecializedSparseILi8ENS5_IJNS4_1CILi1EEENSA_ILi2EEESB_EEENS1_35KernelTmaWarpSpecializedCooperativeEEENS5_IJNSA_ILi256EEENSA_ILi64EEENSA_ILi128EEEEEEaNS5_IJNS4_6LayoutINS5_IJiNS5_IJSC_iEEEiEEENS5_IJlNS5_IJSB_SC_EEElEEEEENSK_INS5_IJNS5_IJSH_iEEENS5_IJSI_iEEEiEEENS5_IJNS5_IJSI_NSA_ILi8192EEEEEENS5_IJSB_lEEElEEEEEEEEaNS5_IJlSB_lEEENS4_8TiledMMAINS4_8MMA_AtomIJNS4_4SM904GMMA6SPARSE27GMMA_64x64x64_S32S8S8_SS_TNILNS13_9SparseSelE0EEEEEENSK_INS5_IJSC_SB_SB_EEENS5_IJSB_NSA_ILi0EEES1A_EEEEENS5_IJNS4_10UnderscoreES1D_S1D_EEEEENS4_23SM90_TMA_LOAD_MULTICASTENS4_14ComposedLayoutINS4_7SwizzleILi2ELi4ELi3EEENS4_25smem_sparse_ptr_flag_bitsILi2ELi8EEENSK_INS5_IJNS5_IJSB_NSA_ILi8EEEEEENS5_IJSC_SH_EEEEEENS5_IJNS5_IJS1A_SI_EEESN_EEEEEEEvNS4_8identityENS4_13SM90_TMA_LOADENS1H_INS1I_ILi3ELi4ELi3EEENS4_18smem_ptr_flag_bitsILi8EEENSK_INS5_IJS1M_SI_EEENS5_IJSI_SB_EEEEEEEvS1U_EENS_8epilogue10collective6detail29Sm90TmaWarpSpecializedAdapterINS25_15DefaultEpilogueIiNS5_IJSB_llEEES29_NS24_6thread17LinearCombinationIiLi1EiiLNS2A_9ScaleType4KindE0ELNS_15FloatRoundStyleE2EiEENS1_15EpilogueDefaultEEEEEvvEEEEvNT_6ParamsE --------------------------
	.section	.nv.constant0._ZN7cutlass13device_kernelINS_4gemm6kernel13GemmUniversalIN4cute5tupleIJiiiiEEENS1_10collective13CollectiveMmaINS1_40MainloopSm90TmaGmmaWarpSpecializedSparseILi8ENS5_IJNS4_1CILi1EEENSA_ILi2EEESB_EEENS1_35KernelTmaWarpSpecializedCooperativeEEENS5_IJNSA_ILi256EEENSA_ILi64EEENSA_ILi128EEEEEEaNS5_IJNS4_6LayoutINS5_IJiNS5_IJSC_iEEEiEEENS5_IJlNS5_IJSB_SC_EEElEEEEENSK_INS5_IJNS5_IJSH_iEEENS5_IJSI_iEEEiEEENS5_IJNS5_IJSI_NSA_ILi8192EEEEEENS5_IJSB_lEEElEEEEEEEEaNS5_IJlSB_lEEENS4_8TiledMMAINS4_8MMA_AtomIJNS4_4SM904GMMA6SPARSE27GMMA_64x64x64_S32S8S8_SS_TNILNS13_9SparseSelE0EEEEEENSK_INS5_IJSC_SB_SB_EEENS5_IJSB_NSA_ILi0EEES1A_EEEEENS5_IJNS4_10UnderscoreES1D_S1D_EEEEENS4_23SM90_TMA_LOAD_MULTICASTENS4_14ComposedLayoutINS4_7SwizzleILi2ELi4ELi3EEENS4_25smem_sparse_ptr_flag_bitsILi2ELi8EEENSK_INS5_IJNS5_IJSB_NSA_ILi8EEEEEENS5_IJSC_SH_EEEEEENS5_IJNS5_IJS1A_SI_EEESN_EEEEEEEvNS4_8identityENS4_13SM90_TMA_LOADENS1H_INS1I_ILi3ELi4ELi3EEENS4_18smem_ptr_flag_bitsILi8EEENSK_INS5_IJS1M_SI_EEENS5_IJSI_SB_EEEEEEEvS1U_EENS_8epilogue10collective6detail29Sm90TmaWarpSpecializedAdapterINS25_15DefaultEpilogueIiNS5_IJSB_llEEES29_NS24_6thread17LinearCombinationIiLi1EiiLNS2A_9ScaleType4KindE0ELNS_15FloatRoundStyleE2EiEENS1_15EpilogueDefaultEEEEEvvEEEEvNT_6ParamsE,"a",@progbits
	.sectionflags	@""
	.align	4
.nv.constant0._ZN7cutlass13device_kernelINS_4gemm6kernel13GemmUniversalIN4cute5tupleIJiiiiEEENS1_10collective13CollectiveMmaINS1_40MainloopSm90TmaGmmaWarpSpecializedSparseILi8ENS5_IJNS4_1CILi1EEENSA_ILi2EEESB_EEENS1_35KernelTmaWarpSpecializedCooperativeEEENS5_IJNSA_ILi256EEENSA_ILi64EEENSA_ILi128EEEEEEaNS5_IJNS4_6LayoutINS5_IJiNS5_IJSC_iEEEiEEENS5_IJlNS5_IJSB_SC_EEElEEEEENSK_INS5_IJNS5_IJSH_iEEENS5_IJSI_iEEEiEEENS5_IJNS5_IJSI_NSA_ILi8192EEEEEENS5_IJSB_lEEElEEEEEEEEaNS5_IJlSB_lEEENS4_8TiledMMAINS4_8MMA_AtomIJNS4_4SM904GMMA6SPARSE27GMMA_64x64x64_S32S8S8_SS_TNILNS13_9SparseSelE0EEEEEENSK_INS5_IJSC_SB_SB_EEENS5_IJSB_NSA_ILi0EEES1A_EEEEENS5_IJNS4_10UnderscoreES1D_S1D_EEEEENS4_23SM90_TMA_LOAD_MULTICASTENS4_14ComposedLayoutINS4_7SwizzleILi2ELi4ELi3EEENS4_25smem_sparse_ptr_flag_bitsILi2ELi8EEENSK_INS5_IJNS5_IJSB_NSA_ILi8EEEEEENS5_IJSC_SH_EEEEEENS5_IJNS5_IJS1A_SI_EEESN_EEEEEEEvNS4_8identityENS4_13SM90_TMA_LOADENS1H_INS1I_ILi3ELi4ELi3EEENS4_18smem_ptr_flag_bitsILi8EEENSK_INS5_IJS1M_SI_EEENS5_IJSI_SB_EEEEEEEvS1U_EENS_8epilogue10collective6detail29Sm90TmaWarpSpecializedAdapterINS25_15DefaultEpilogueIiNS5_IJSB_llEEES29_NS24_6thread17LinearCombinationIiLi1EiiLNS2A_9ScaleType4KindE0ELNS_15FloatRoundStyleE2EiEENS1_15EpilogueDefaultEEEEEvvEEEEvNT_6ParamsE:
	.zero		1920


//--------------------- SYMBOLS --------------------------

	.type		.nv.reservedSmem.offset0,@object
	.size		.nv.reservedSmem.offset0,0x4
